// auto-generated by cutlass_sweep.gemm — config: {"arch": "sm_90", "cluster_m": 1, "cluster_n": 2, "dtype": "tf32", "stages": 4, "tile_k": 64, "tile_m": 256, "tile_n": 64}
#include "cutlass/cutlass.h"
#include "cutlass/gemm/collective/collective_builder.hpp"
#include "cutlass/gemm/device/gemm_universal_adapter.h"
#include "cutlass/gemm/kernel/gemm_universal.hpp"
#include "cutlass/epilogue/collective/collective_builder.hpp"

using ElemA = cutlass::tfloat32_t;
using ElemB = cutlass::tfloat32_t;
using ElemCD = cutlass::tfloat32_t;
using Acc  = float;
using TileShape    = cute::Shape<cute::_256, cute::_64, cute::_64>;
using ClusterShape = cute::Shape<cute::_1, cute::_2, cute::_1>;

using CollectiveEpilogue = typename cutlass::epilogue::collective::CollectiveBuilder<
    cutlass::arch::Sm90, cutlass::arch::OpClassTensorOp,
    TileShape, ClusterShape,
    cutlass::epilogue::collective::EpilogueTileAuto,
    Acc, Acc,
    ElemCD, cutlass::layout::RowMajor, 128 / cutlass::sizeof_bits<ElemCD>::value,
    ElemCD, cutlass::layout::RowMajor, 128 / cutlass::sizeof_bits<ElemCD>::value,
    cutlass::epilogue::collective::EpilogueScheduleAuto
  >::CollectiveOp;

using CollectiveMainloop = typename cutlass::gemm::collective::CollectiveBuilder<
    cutlass::arch::Sm90, cutlass::arch::OpClassTensorOp,
    ElemA, cutlass::layout::RowMajor, 128 / cutlass::sizeof_bits<ElemA>::value,
    ElemB, cutlass::layout::ColumnMajor, 128 / cutlass::sizeof_bits<ElemB>::value,
    Acc,
    TileShape, ClusterShape,
    cutlass::gemm::collective::StageCount<4>,
    cutlass::gemm::collective::KernelScheduleAuto
  >::CollectiveOp;

using GemmKernel = cutlass::gemm::kernel::GemmUniversal<
    cute::Shape<int,int,int,int>,
    CollectiveMainloop,
    CollectiveEpilogue
>;
using Gemm = cutlass::gemm::device::GemmUniversalAdapter<GemmKernel>;

// Force the device kernel symbol into the cubin without needing a host main.
auto* _anchor = &cutlass::device_kernel<GemmKernel>;


// ===== COMPILED SASS (sm_90a) =====

	.target	sm_90a

	.elftype	@"ET_EXEC"


//--------------------- .note.nv.tkinfo           --------------------------
	.section	.note.nv.tkinfo,"",@"SHT_NOTE"
	.sectionflags	@"SHF_NOTE_NV_TKINFO"
	.tkinfo
        /*0018*/ 	.word	0x00000002
        /*0030*/ 	.string	""
        /*0030*/ 	.string	"ptxas"
        /*0030*/ 	.string	"Cuda compilation tools, release 13.0, V13.0.88"
        /*0030*/ 	.string	"Build cuda_13.0.r13.0/compiler.36424714_0"
        /*0030*/ 	.string	"-arch sm_90a -m 64 "



//--------------------- .note.nv.cuinfo           --------------------------
	.section	.note.nv.cuinfo,"",@"SHT_NOTE"
	.sectionflags	@"SHF_NOTE_NV_CUINFO"
        /*0018*/ 	.short	0x0002
        /*001a*/ 	.short	0x005a
        /*001c*/ 	.short	0x0082
	.zero		2


//--------------------- .nv.info                  --------------------------
	.section	.nv.info,"",@"SHT_CUDA_INFO"
	.align	4


	//----- nvinfo : EIATTR_REGCOUNT
	.align		4
        /*0000*/ 	.byte	0x04, 0x2f
        /*0002*/ 	.short	(.L_15 - .L_14)
	.align		4
.L_14:
        /*0004*/ 	.word	index@(_ZN7cutlass13device_kernelINS_4gemm6kernel13GemmUniversalIN4cute5tupleIJiiiiEEENS1_10collective13CollectiveMmaINS1_34MainloopSm90TmaGmmaWarpSpecializedILi4ENS5_IJNS4_1CILi1EEENSA_ILi2EEESB_EEENS1_35KernelTmaWarpSpecializedCooperativeEEENS5_IJNSA_ILi256EEENSA_ILi64EEESH_EEENS_10tfloat32_tENS5_IJlSB_lEEESJ_SK_NS4_8TiledMMAINS4_8MMA_AtomIJNS4_4SM904GMMA29MMA_64x64x8_F32TF32TF32_SS_TNILNSO_7ScaleInE1ELSQ_1EEEEEENS4_6LayoutINS5_IJSC_SB_SB_EEENS5_IJSB_NSA_ILi0EEESV_EEEEENS5_IJNS4_10UnderscoreESY_SY_EEEEENS4_23SM90_TMA_LOAD_MULTICASTENS4_14ComposedLayoutINS4_7SwizzleILi3ELi4ELi3EEENS4_18smem_ptr_flag_bitsILi32EEENST_INS5_IJNSA_ILi8EEENSA_ILi32EEEEEENS5_IJS18_SB_EEEEEEEvNS4_8identityENS4_13SM90_TMA_LOADES1C_vS1D_EENS_8epilogue10collective6detail29Sm90TmaWarpSpecializedAdapterINS1H_15DefaultEpilogueISJ_SK_SK_NS1G_6thread17LinearCombinationISJ_Li1EffLNS1L_9ScaleType4KindE0ELNS_15FloatRoundStyleE2ESJ_EENS1_15EpilogueDefaultEEEEEvvEEEEvNT_6ParamsE)
        /*0008*/ 	.word	0x000000a8


	//----- nvinfo : EIATTR_FRAME_SIZE
	.align		4
.L_15:
        /*000c*/ 	.byte	0x04, 0x11
        /*000e*/ 	.short	(.L_17 - .L_16)
	.align		4
.L_16:
        /*0010*/ 	.word	index@(_ZN7cutlass13device_kernelINS_4gemm6kernel13GemmUniversalIN4cute5tupleIJiiiiEEENS1_10collective13CollectiveMmaINS1_34MainloopSm90TmaGmmaWarpSpecializedILi4ENS5_IJNS4_1CILi1EEENSA_ILi2EEESB_EEENS1_35KernelTmaWarpSpecializedCooperativeEEENS5_IJNSA_ILi256EEENSA_ILi64EEESH_EEENS_10tfloat32_tENS5_IJlSB_lEEESJ_SK_NS4_8TiledMMAINS4_8MMA_AtomIJNS4_4SM904GMMA29MMA_64x64x8_F32TF32TF32_SS_TNILNSO_7ScaleInE1ELSQ_1EEEEEENS4_6LayoutINS5_IJSC_SB_SB_EEENS5_IJSB_NSA_ILi0EEESV_EEEEENS5_IJNS4_10UnderscoreESY_SY_EEEEENS4_23SM90_TMA_LOAD_MULTICASTENS4_14ComposedLayoutINS4_7SwizzleILi3ELi4ELi3EEENS4_18smem_ptr_flag_bitsILi32EEENST_INS5_IJNSA_ILi8EEENSA_ILi32EEEEEENS5_IJS18_SB_EEEEEEEvNS4_8identityENS4_13SM90_TMA_LOADES1C_vS1D_EENS_8epilogue10collective6detail29Sm90TmaWarpSpecializedAdapterINS1H_15DefaultEpilogueISJ_SK_SK_NS1G_6thread17LinearCombinationISJ_Li1EffLNS1L_9ScaleType4KindE0ELNS_15FloatRoundStyleE2ESJ_EENS1_15EpilogueDefaultEEEEEvvEEEEvNT_6ParamsE)
        /*0014*/ 	.word	0x00000000


	//----- nvinfo : EIATTR_MIN_STACK_SIZE
	.align		4
.L_17:
        /*0018*/ 	.byte	0x04, 0x12
        /*001a*/ 	.short	(.L_19 - .L_18)
	.align		4
.L_18:
        /*001c*/ 	.word	index@(_ZN7cutlass13device_kernelINS_4gemm6kernel13GemmUniversalIN4cute5tupleIJiiiiEEENS1_10collective13CollectiveMmaINS1_34MainloopSm90TmaGmmaWarpSpecializedILi4ENS5_IJNS4_1CILi1EEENSA_ILi2EEESB_EEENS1_35KernelTmaWarpSpecializedCooperativeEEENS5_IJNSA_ILi256EEENSA_ILi64EEESH_EEENS_10tfloat32_tENS5_IJlSB_lEEESJ_SK_NS4_8TiledMMAINS4_8MMA_AtomIJNS4_4SM904GMMA29MMA_64x64x8_F32TF32TF32_SS_TNILNSO_7ScaleInE1ELSQ_1EEEEEENS4_6LayoutINS5_IJSC_SB_SB_EEENS5_IJSB_NSA_ILi0EEESV_EEEEENS5_IJNS4_10UnderscoreESY_SY_EEEEENS4_23SM90_TMA_LOAD_MULTICASTENS4_14ComposedLayoutINS4_7SwizzleILi3ELi4ELi3EEENS4_18smem_ptr_flag_bitsILi32EEENST_INS5_IJNSA_ILi8EEENSA_ILi32EEEEEENS5_IJS18_SB_EEEEEEEvNS4_8identityENS4_13SM90_TMA_LOADES1C_vS1D_EENS_8epilogue10collective6detail29Sm90TmaWarpSpecializedAdapterINS1H_15DefaultEpilogueISJ_SK_SK_NS1G_6thread17LinearCombinationISJ_Li1EffLNS1L_9ScaleType4KindE0ELNS_15FloatRoundStyleE2ESJ_EENS1_15EpilogueDefaultEEEEEvvEEEEvNT_6ParamsE)
        /*0020*/ 	.word	0x00000000
.L_19:


//--------------------- .nv.compat                --------------------------
	.section	.nv.compat,"",@"SHT_CUDA_COMPAT_INFO"
	.align	4
        /*0000*/ 	.byte	0x02, 0x09, 0x01, 0x00, 0x02, 0x02, 0x04, 0x00, 0x02, 0x05, 0x05, 0x00, 0x03, 0x07, 0x01, 0x01
        /*0010*/ 	.byte	0x02, 0x03, 0x01, 0x00, 0x02, 0x06, 0x01, 0x00, 0x04, 0x0b, 0x08, 0x00, 0x00, 0x00, 0x00, 0x00
        /*0020*/ 	.byte	0x00, 0x00, 0x00, 0x00


//--------------------- .nv.info._ZN7cutlass13device_kernelINS_4gemm6kernel13GemmUniversalIN4cute5tupleIJiiiiEEENS1_10collective13CollectiveMmaINS1_34MainloopSm90TmaGmmaWarpSpecializedILi4ENS5_IJNS4_1CILi1EEENSA_ILi2EEESB_EEENS1_35KernelTmaWarpSpecializedCooperativeEEENS5_IJNSA_ILi256EEENSA_ILi64EEESH_EEENS_10tfloat32_tENS5_IJlSB_lEEESJ_SK_NS4_8TiledMMAINS4_8MMA_AtomIJNS4_4SM904GMMA29MMA_64x64x8_F32TF32TF32_SS_TNILNSO_7ScaleInE1ELSQ_1EEEEEENS4_6LayoutINS5_IJSC_SB_SB_EEENS5_IJSB_NSA_ILi0EEESV_EEEEENS5_IJNS4_10UnderscoreESY_SY_EEEEENS4_23SM90_TMA_LOAD_MULTICASTENS4_14ComposedLayoutINS4_7SwizzleILi3ELi4ELi3EEENS4_18smem_ptr_flag_bitsILi32EEENST_INS5_IJNSA_ILi8EEENSA_ILi32EEEEEENS5_IJS18_SB_EEEEEEEvNS4_8identityENS4_13SM90_TMA_LOADES1C_vS1D_EENS_8epilogue10collective6detail29Sm90TmaWarpSpecializedAdapterINS1H_15DefaultEpilogueISJ_SK_SK_NS1G_6thread17LinearCombinationISJ_Li1EffLNS1L_9ScaleType4KindE0ELNS_15FloatRoundStyleE2ESJ_EENS1_15EpilogueDefaultEEEEEvvEEEEvNT_6ParamsE --------------------------
	.section	.nv.info._ZN7cutlass13device_kernelINS_4gemm6kernel13GemmUniversalIN4cute5tupleIJiiiiEEENS1_10collective13CollectiveMmaINS1_34MainloopSm90TmaGmmaWarpSpecializedILi4ENS5_IJNS4_1CILi1EEENSA_ILi2EEESB_EEENS1_35KernelTmaWarpSpecializedCooperativeEEENS5_IJNSA_ILi256EEENSA_ILi64EEESH_EEENS_10tfloat32_tENS5_IJlSB_lEEESJ_SK_NS4_8TiledMMAINS4_8MMA_AtomIJNS4_4SM904GMMA29MMA_64x64x8_F32TF32TF32_SS_TNILNSO_7ScaleInE1ELSQ_1EEEEEENS4_6LayoutINS5_IJSC_SB_SB_EEENS5_IJSB_NSA_ILi0EEESV_EEEEENS5_IJNS4_10UnderscoreESY_SY_EEEEENS4_23SM90_TMA_LOAD_MULTICASTENS4_14ComposedLayoutINS4_7SwizzleILi3ELi4ELi3EEENS4_18smem_ptr_flag_bitsILi32EEENST_INS5_IJNSA_ILi8EEENSA_ILi32EEEEEENS5_IJS18_SB_EEEEEEEvNS4_8identityENS4_13SM90_TMA_LOADES1C_vS1D_EENS_8epilogue10collective6detail29Sm90TmaWarpSpecializedAdapterINS1H_15DefaultEpilogueISJ_SK_SK_NS1G_6thread17LinearCombinationISJ_Li1EffLNS1L_9ScaleType4KindE0ELNS_15FloatRoundStyleE2ESJ_EENS1_15EpilogueDefaultEEEEEvvEEEEvNT_6ParamsE,"",@"SHT_CUDA_INFO"
	.sectionflags	@""
	.align	4


	//----- nvinfo : EIATTR_CUDA_API_VERSION
	.align		4
        /*0000*/ 	.byte	0x04, 0x37
        /*0002*/ 	.short	(.L_21 - .L_20)
.L_20:
        /*0004*/ 	.word	0x00000082


	//----- nvinfo : EIATTR_KPARAM_INFO
	.align		4
.L_21:
        /*0008*/ 	.byte	0x04, 0x17
        /*000a*/ 	.short	(.L_23 - .L_22)
.L_22:
        /*000c*/ 	.word	0x00000000
        /*0010*/ 	.short	0x0000
        /*0012*/ 	.short	0x0070
        /*0014*/ 	.byte	0x00, 0xf0, 0x01, 0x10


	//----- nvinfo : EIATTR_SPARSE_MMA_MASK
	.align		4
.L_23:
        /*0018*/ 	.byte	0x03, 0x50
        /*001a*/ 	.short	0x0000


	//----- nvinfo : EIATTR_MAXREG_COUNT
	.align		4
        /*001c*/ 	.byte	0x03, 0x1b
        /*001e*/ 	.short	0x00a8


	//----- nvinfo : EIATTR_NUM_BARRIERS
	.align		4
        /*0020*/ 	.byte	0x02, 0x4c
        /*0022*/ 	.byte	0x01
	.zero		1


	//----- nvinfo : EIATTR_EXTERNS
	.align		4
        /*0024*/ 	.byte	0x04, 0x0f
        /*0026*/ 	.short	(.L_25 - .L_24)


	//   ....[0]....
	.align		4
.L_24:
        /*0028*/ 	.word	index@(__assertfail)


	//----- nvinfo : EIATTR_MERCURY_ISA_VERSION
	.align		4
.L_25:
        /*002c*/ 	.byte	0x03, 0x5f
        /*002e*/ 	.short	0x0101


	//----- nvinfo : EIATTR_INT_WARP_WIDE_INSTR_OFFSETS
	.align		4
        /*0030*/ 	.byte	0x04, 0x31
        /*0032*/ 	.short	(.L_27 - .L_26)


	//   ....[0]....
.L_26:
        /*0034*/ 	.word	0x00000480


	//   ....[1]....
        /*0038*/ 	.word	0x000004a0


	//   ....[2]....
        /*003c*/ 	.word	0x00000630


	//   ....[3]....
        /*0040*/ 	.word	0x00002860


	//----- nvinfo : EIATTR_COOP_GROUP_MASK_REGIDS
	.align		4
.L_27:
        /*0044*/ 	.byte	0x04, 0x29
        /*0046*/ 	.short	(.L_29 - .L_28)


	//   ....[0]....
.L_28:
        /*0048*/ 	.word	0xffffffff


	//   ....[1]....
        /*004c*/ 	.word	0xffffffff


	//   ....[2]....
        /*0050*/ 	.word	0xffffffff


	//   ....[3]....
        /*0054*/ 	.word	0xffffffff


	//   ....[4]....
        /*0058*/ 	.word	0xffffffff


	//   ....[5]....
        /*005c*/ 	.word	0xffffffff


	//----- nvinfo : EIATTR_COOP_GROUP_INSTR_OFFSETS
	.align		4
.L_29:
        /*0060*/ 	.byte	0x04, 0x28
        /*0062*/ 	.short	(.L_31 - .L_30)


	//   ....[0]....
.L_30:
        /*0064*/ 	.word	0x00000060


	//   ....[1]....
        /*0068*/ 	.word	0x00000070


	//   ....[2]....
        /*006c*/ 	.word	0x00000130


	//   ....[3]....
        /*0070*/ 	.word	0x000002c0


	//   ....[4]....
        /*0074*/ 	.word	0x00000790


	//   ....[5]....
        /*0078*/ 	.word	0x00001450


	//----- nvinfo : EIATTR_REG_RECONFIG
	.align		4
.L_31:
        /*007c*/ 	.byte	0x01, 0x54
	.zero		2


	//----- nvinfo : EIATTR_SYSCALL_OFFSETS
	.align		4
        /*0080*/ 	.byte	0x04, 0x46
        /*0082*/ 	.short	(.L_33 - .L_32)


	//   ....[0]....
.L_32:
        /*0084*/ 	.word	0x00001640


	//----- nvinfo : EIATTR_MBARRIER_INSTR_OFFSETS
	.align		4
.L_33:
        /*0088*/ 	.byte	0x04, 0x39
        /*008a*/ 	.short	(.L_35 - .L_34)


	//   ....[0]....
.L_34:
        /*008c*/ 	.word	0x00000230
        /*0090*/ 	.word	0x000000ff
        /*0094*/ 	.word	0x00000000
        /*0098*/ 	.short	0x0100
        /*009a*/ 	.byte	0x08
	.zero		1


	//   ....[1]....
        /*009c*/ 	.word	0x00000240
        /*00a0*/ 	.word	0x000000ff
        /*00a4*/ 	.word	0x00000020
        /*00a8*/ 	.short	0x0100
        /*00aa*/ 	.byte	0x08
	.zero		1


	//   ....[2]....
        /*00ac*/ 	.word	0x00000250
        /*00b0*/ 	.word	0x000000ff
        /*00b4*/ 	.word	0x00000008
        /*00b8*/ 	.short	0x0100
        /*00ba*/ 	.byte	0x08
	.zero		1


	//   ....[3]....
        /*00bc*/ 	.word	0x00000260
        /*00c0*/ 	.word	0x000000ff
        /*00c4*/ 	.word	0x00000028
        /*00c8*/ 	.short	0x0100
        /*00ca*/ 	.byte	0x08
	.zero		1


	//   ....[4]....
        /*00cc*/ 	.word	0x00000270
        /*00d0*/ 	.word	0x000000ff
        /*00d4*/ 	.word	0x00000010
        /*00d8*/ 	.short	0x0100
        /*00da*/ 	.byte	0x08
	.zero		1


	//   ....[5]....
        /*00dc*/ 	.word	0x00000280
        /*00e0*/ 	.word	0x000000ff
        /*00e4*/ 	.word	0x00000030
        /*00e8*/ 	.short	0x0100
        /*00ea*/ 	.byte	0x08
	.zero		1


	//   ....[6]....
        /*00ec*/ 	.word	0x00000290
        /*00f0*/ 	.word	0x000000ff
        /*00f4*/ 	.word	0x00000018
        /*00f8*/ 	.short	0x0100
        /*00fa*/ 	.byte	0x08
	.zero		1


	//   ....[7]....
        /*00fc*/ 	.word	0x000002a0
        /*0100*/ 	.word	0x000000ff
        /*0104*/ 	.word	0x00000038
        /*0108*/ 	.short	0x0100
        /*010a*/ 	.byte	0x08
	.zero		1


	//   ....[8]....
        /*010c*/ 	.word	0x000006c0
        /*0110*/ 	.word	0x000000ff
        /*0114*/ 	.word	0x00000050
        /*0118*/ 	.short	0x0100
        /*011a*/ 	.byte	0x06
	.zero		1


	//   ....[9]....
        /*011c*/ 	.word	0x00000740
        /*0120*/ 	.word	0x000000ff
        /*0124*/ 	.word	0x00000058
        /*0128*/ 	.short	0x0100
        /*012a*/ 	.byte	0x06
	.zero		1


	//   ....[10]....
        /*012c*/ 	.word	0x00001700
        /*0130*/ 	.word	0x00000003
        /*0134*/ 	.word	0x00000000
        /*0138*/ 	.short	0x010a
        /*013a*/ 	.byte	0x3f
	.zero		1


	//   ....[11]....
        /*013c*/ 	.word	0x00001760
        /*0140*/ 	.word	0x00000003
        /*0144*/ 	.word	0x00000000
        /*0148*/ 	.short	0x010a
        /*014a*/ 	.byte	0x3f
	.zero		1


	//   ....[12]....
        /*014c*/ 	.word	0x00001fb0
        /*0150*/ 	.word	0x00000005
        /*0154*/ 	.word	0x00000000
        /*0158*/ 	.short	0x010a
        /*015a*/ 	.byte	0x3f
	.zero		1


	//   ....[13]....
        /*015c*/ 	.word	0x00001ff0
        /*0160*/ 	.word	0x00000005
        /*0164*/ 	.word	0x00000000
        /*0168*/ 	.short	0x010a
        /*016a*/ 	.byte	0x3f
	.zero		1


	//   ....[14]....
        /*016c*/ 	.word	0x00002710
        /*0170*/ 	.word	0x00000004
        /*0174*/ 	.word	0x00000000
        /*0178*/ 	.short	0x0101
        /*017a*/ 	.byte	0x3f
	.zero		1


	//   ....[15]....
        /*017c*/ 	.word	0x000028d0
        /*0180*/ 	.word	0x00000000
        /*0184*/ 	.word	0x00000000
        /*0188*/ 	.short	0x0101
        /*018a*/ 	.byte	0x3f
	.zero		1


	//   ....[16]....
        /*018c*/ 	.word	0x00008190
        /*0190*/ 	.word	0x00000015
        /*0194*/ 	.word	0x00000020
        /*0198*/ 	.short	0x010a
        /*019a*/ 	.byte	0x3f
	.zero		1


	//   ....[17]....
        /*019c*/ 	.word	0x00008610
        /*01a0*/ 	.word	0x00000006
        /*01a4*/ 	.word	0x00000058
        /*01a8*/ 	.short	0x0101
        /*01aa*/ 	.byte	0x3f
	.zero		1


	//   ....[18]....
        /*01ac*/ 	.word	0x00008d30
        /*01b0*/ 	.word	0x00000007
        /*01b4*/ 	.word	0x00000000
        /*01b8*/ 	.short	0x010a
        /*01ba*/ 	.byte	0x3f
	.zero		1


	//   ....[19]....
        /*01bc*/ 	.word	0x00008db0
        /*01c0*/ 	.word	0x00000006
        /*01c4*/ 	.word	0x00000000
        /*01c8*/ 	.short	0x010a
        /*01ca*/ 	.byte	0x3f
	.zero		1


	//   ....[20]....
        /*01cc*/ 	.word	0x00008e40
        /*01d0*/ 	.word	0x00000007
        /*01d4*/ 	.word	0x00000000
        /*01d8*/ 	.short	0x010a
        /*01da*/ 	.byte	0x3f
	.zero		1


	//   ....[21]....
        /*01dc*/ 	.word	0x00008ed0
        /*01e0*/ 	.word	0x00000005
        /*01e4*/ 	.word	0x00000000
        /*01e8*/ 	.short	0x010a
        /*01ea*/ 	.byte	0x3f
	.zero		1


	//   ....[22]....
        /*01ec*/ 	.word	0x00008f30
        /*01f0*/ 	.word	0x00000003
        /*01f4*/ 	.word	0x00000000
        /*01f8*/ 	.short	0x010a
        /*01fa*/ 	.byte	0x3f
	.zero		1


	//   ....[23]....
        /*01fc*/ 	.word	0x00008f80
        /*0200*/ 	.word	0x00000005
        /*0204*/ 	.word	0x00000000
        /*0208*/ 	.short	0x010a
        /*020a*/ 	.byte	0x3f
	.zero		1


	//   ....[24]....
        /*020c*/ 	.word	0x00009050
        /*0210*/ 	.word	0x00000015
        /*0214*/ 	.word	0x00000020
        /*0218*/ 	.short	0x010a
        /*021a*/ 	.byte	0x3f
	.zero		1


	//   ....[25]....
        /*021c*/ 	.word	0x00009120
        /*0220*/ 	.word	0x00000007
        /*0224*/ 	.word	0x00000000
        /*0228*/ 	.short	0x010a
        /*022a*/ 	.byte	0x3f
	.zero		1


	//   ....[26]....
        /*022c*/ 	.word	0x00009170
        /*0230*/ 	.word	0x00000006
        /*0234*/ 	.word	0x00000000
        /*0238*/ 	.short	0x010a
        /*023a*/ 	.byte	0x3f
	.zero		1


	//   ....[27]....
        /*023c*/ 	.word	0x000091c0
        /*0240*/ 	.word	0x00000007
        /*0244*/ 	.word	0x00000000
        /*0248*/ 	.short	0x010a
        /*024a*/ 	.byte	0x3f
	.zero		1


	//----- nvinfo : EIATTR_NUM_MBARRIERS
	.align		4
.L_35:
        /*024c*/ 	.byte	0x03, 0x38
        /*024e*/ 	.short	0x000a


	//----- nvinfo : EIATTR_EXIT_INSTR_OFFSETS
	.align		4
        /*0250*/ 	.byte	0x04, 0x1c
        /*0252*/ 	.short	(.L_37 - .L_36)


	//   ....[0]....
.L_36:
        /*0254*/ 	.word	0x00000970


	//   ....[1]....
        /*0258*/ 	.word	0x00001190


	//   ....[2]....
        /*025c*/ 	.word	0x00007920


	//   ....[3]....
        /*0260*/ 	.word	0x00007e80


	//   ....[4]....
        /*0264*/ 	.word	0x00008f20


	//----- nvinfo : EIATTR_MAX_THREADS
	.align		4
.L_37:
        /*0268*/ 	.byte	0x04, 0x05
        /*026a*/ 	.short	(.L_39 - .L_38)
.L_38:
        /*026c*/ 	.word	0x00000180
        /*0270*/ 	.word	0x00000001
        /*0274*/ 	.word	0x00000001


	//----- nvinfo : EIATTR_CRS_STACK_SIZE
	.align		4
.L_39:
        /*0278*/ 	.byte	0x04, 0x1e
        /*027a*/ 	.short	(.L_41 - .L_40)
.L_40:
        /*027c*/ 	.word	0x00000000


	//----- nvinfo : EIATTR_CBANK_PARAM_SIZE
	.align		4
.L_41:
        /*0280*/ 	.byte	0x03, 0x19
        /*0282*/ 	.short	0x0470


	//----- nvinfo : EIATTR_PARAM_CBANK
	.align		4
        /*0284*/ 	.byte	0x04, 0x0a
        /*0286*/ 	.short	(.L_43 - .L_42)
	.align		4
.L_42:
        /*0288*/ 	.word	index@(.nv.constant0._ZN7cutlass13device_kernelINS_4gemm6kernel13GemmUniversalIN4cute5tupleIJiiiiEEENS1_10collective13CollectiveMmaINS1_34MainloopSm90TmaGmmaWarpSpecializedILi4ENS5_IJNS4_1CILi1EEENSA_ILi2EEESB_EEENS1_35KernelTmaWarpSpecializedCooperativeEEENS5_IJNSA_ILi256EEENSA_ILi64EEESH_EEENS_10tfloat32_tENS5_IJlSB_lEEESJ_SK_NS4_8TiledMMAINS4_8MMA_AtomIJNS4_4SM904GMMA29MMA_64x64x8_F32TF32TF32_SS_TNILNSO_7ScaleInE1ELSQ_1EEEEEENS4_6LayoutINS5_IJSC_SB_SB_EEENS5_IJSB_NSA_ILi0EEESV_EEEEENS5_IJNS4_10UnderscoreESY_SY_EEEEENS4_23SM90_TMA_LOAD_MULTICASTENS4_14ComposedLayoutINS4_7SwizzleILi3ELi4ELi3EEENS4_18smem_ptr_flag_bitsILi32EEENST_INS5_IJNSA_ILi8EEENSA_ILi32EEEEEENS5_IJS18_SB_EEEEEEEvNS4_8identityENS4_13SM90_TMA_LOADES1C_vS1D_EENS_8epilogue10collective6detail29Sm90TmaWarpSpecializedAdapterINS1H_15DefaultEpilogueISJ_SK_SK_NS1G_6thread17LinearCombinationISJ_Li1EffLNS1L_9ScaleType4KindE0ELNS_15FloatRoundStyleE2ESJ_EENS1_15EpilogueDefaultEEEEEvvEEEEvNT_6ParamsE)
        /*028c*/ 	.short	0x0210
        /*028e*/ 	.short	0x0470


	//----- nvinfo : EIATTR_SW_WAR
	.align		4
.L_43:
        /*0290*/ 	.byte	0x04, 0x36
        /*0292*/ 	.short	(.L_45 - .L_44)
.L_44:
        /*0294*/ 	.word	0x00000008
.L_45:


//--------------------- .nv.callgraph             --------------------------
	.section	.nv.callgraph,"",@"SHT_CUDA_CALLGRAPH"
	.align	4
	.sectionentsize	8
	.align		4
        /*0000*/ 	.word	0x00000000
	.align		4
        /*0004*/ 	.word	0xffffffff
	.align		4
        /*0008*/ 	.word	index@(_ZN7cutlass13device_kernelINS_4gemm6kernel13GemmUniversalIN4cute5tupleIJiiiiEEENS1_10collective13CollectiveMmaINS1_34MainloopSm90TmaGmmaWarpSpecializedILi4ENS5_IJNS4_1CILi1EEENSA_ILi2EEESB_EEENS1_35KernelTmaWarpSpecializedCooperativeEEENS5_IJNSA_ILi256EEENSA_ILi64EEESH_EEENS_10tfloat32_tENS5_IJlSB_lEEESJ_SK_NS4_8TiledMMAINS4_8MMA_AtomIJNS4_4SM904GMMA29MMA_64x64x8_F32TF32TF32_SS_TNILNSO_7ScaleInE1ELSQ_1EEEEEENS4_6LayoutINS5_IJSC_SB_SB_EEENS5_IJSB_NSA_ILi0EEESV_EEEEENS5_IJNS4_10UnderscoreESY_SY_EEEEENS4_23SM90_TMA_LOAD_MULTICASTENS4_14ComposedLayoutINS4_7SwizzleILi3ELi4ELi3EEENS4_18smem_ptr_flag_bitsILi32EEENST_INS5_IJNSA_ILi8EEENSA_ILi32EEEEEENS5_IJS18_SB_EEEEEEEvNS4_8identityENS4_13SM90_TMA_LOADES1C_vS1D_EENS_8epilogue10collective6detail29Sm90TmaWarpSpecializedAdapterINS1H_15DefaultEpilogueISJ_SK_SK_NS1G_6thread17LinearCombinationISJ_Li1EffLNS1L_9ScaleType4KindE0ELNS_15FloatRoundStyleE2ESJ_EENS1_15EpilogueDefaultEEEEEvvEEEEvNT_6ParamsE)
	.align		4
        /*000c*/ 	.word	index@(__assertfail)
	.align		4
        /*0010*/ 	.word	0x00000000
	.align		4
        /*0014*/ 	.word	0xfffffffe
	.align		4
        /*0018*/ 	.word	0x00000000
	.align		4
        /*001c*/ 	.word	0xfffffffd
	.align		4
        /*0020*/ 	.word	0x00000000
	.align		4
        /*0024*/ 	.word	0xfffffffc


//--------------------- .nv.constant4             --------------------------
	.section	.nv.constant4,"a",@progbits
	.align	8
	.align		8
.nv.constant4:
        /*0000*/ 	.dword	__assertfail
	.align		8
        /*0008*/ 	.dword	__unnamed_1
	.align		8
        /*0010*/ 	.dword	_ZN39_INTERNAL_4cae45fd_4_k_cu_be10ec2e_60724cuda3std3__45__cpo5beginE
	.align		8
        /*0018*/ 	.dword	_ZN39_INTERNAL_4cae45fd_4_k_cu_be10ec2e_60724cuda3std3__45__cpo3endE
	.align		8
        /*0020*/ 	.dword	_ZN39_INTERNAL_4cae45fd_4_k_cu_be10ec2e_60724cuda3std3__45__cpo6cbeginE
	.align		8
        /*0028*/ 	.dword	_ZN39_INTERNAL_4cae45fd_4_k_cu_be10ec2e_60724cuda3std3__45__cpo4cendE
	.align		8
        /*0030*/ 	.dword	_ZN39_INTERNAL_4cae45fd_4_k_cu_be10ec2e_60724cuda3std3__441_GLOBAL__N__4cae45fd_4_k_cu_be10ec2e_60726ignoreE
	.align		8
        /*0038*/ 	.dword	_ZN39_INTERNAL_4cae45fd_4_k_cu_be10ec2e_60724cuda3std3__419piecewise_constructE
	.align		8
        /*0040*/ 	.dword	_ZN39_INTERNAL_4cae45fd_4_k_cu_be10ec2e_60724cuda3std3__48in_placeE
	.align		8
        /*0048*/ 	.dword	_ZN39_INTERNAL_4cae45fd_4_k_cu_be10ec2e_60724cuda3std6ranges3__45__cpo4swapE
	.align		8
        /*0050*/ 	.dword	_ZN39_INTERNAL_4cae45fd_4_k_cu_be10ec2e_60724cuda3std6ranges3__45__cpo9iter_moveE
	.align		8
        /*0058*/ 	.dword	_ZN39_INTERNAL_4cae45fd_4_k_cu_be10ec2e_60724cute7productE
	.align		8
        /*0060*/ 	.dword	_ZN39_INTERNAL_4cae45fd_4_k_cu_be10ec2e_60724cute1_E
	.align		8
        /*0068*/ 	.dword	$str$22
	.align		8
        /*0070*/ 	.dword	$str$23


//--------------------- .text._ZN7cutlass13device_kernelINS_4gemm6kernel13GemmUniversalIN4cute5tupleIJiiiiEEENS1_10collective13CollectiveMmaINS1_34MainloopSm90TmaGmmaWarpSpecializedILi4ENS5_IJNS4_1CILi1EEENSA_ILi2EEESB_EEENS1_35KernelTmaWarpSpecializedCooperativeEEENS5_IJNSA_ILi256EEENSA_ILi64EEESH_EEENS_10tfloat32_tENS5_IJlSB_lEEESJ_SK_NS4_8TiledMMAINS4_8MMA_AtomIJNS4_4SM904GMMA29MMA_64x64x8_F32TF32TF32_SS_TNILNSO_7ScaleInE1ELSQ_1EEEEEENS4_6LayoutINS5_IJSC_SB_SB_EEENS5_IJSB_NSA_ILi0EEESV_EEEEENS5_IJNS4_10UnderscoreESY_SY_EEEEENS4_23SM90_TMA_LOAD_MULTICASTENS4_14ComposedLayoutINS4_7SwizzleILi3ELi4ELi3EEENS4_18smem_ptr_flag_bitsILi32EEENST_INS5_IJNSA_ILi8EEENSA_ILi32EEEEEENS5_IJS18_SB_EEEEEEEvNS4_8identityENS4_13SM90_TMA_LOADES1C_vS1D_EENS_8epilogue10collective6detail29Sm90TmaWarpSpecializedAdapterINS1H_15DefaultEpilogueISJ_SK_SK_NS1G_6thread17LinearCombinationISJ_Li1EffLNS1L_9ScaleType4KindE0ELNS_15FloatRoundStyleE2ESJ_EENS1_15EpilogueDefaultEEEEEvvEEEEvNT_6ParamsE --------------------------
	.section	.text._ZN7cutlass13device_kernelINS_4gemm6kernel13GemmUniversalIN4cute5tupleIJiiiiEEENS1_10collective13CollectiveMmaINS1_34MainloopSm90TmaGmmaWarpSpecializedILi4ENS5_IJNS4_1CILi1EEENSA_ILi2EEESB_EEENS1_35KernelTmaWarpSpecializedCooperativeEEENS5_IJNSA_ILi256EEENSA_ILi64EEESH_EEENS_10tfloat32_tENS5_IJlSB_lEEESJ_SK_NS4_8TiledMMAINS4_8MMA_AtomIJNS4_4SM904GMMA29MMA_64x64x8_F32TF32TF32_SS_TNILNSO_7ScaleInE1ELSQ_1EEEEEENS4_6LayoutINS5_IJSC_SB_SB_EEENS5_IJSB_NSA_ILi0EEESV_EEEEENS5_IJNS4_10UnderscoreESY_SY_EEEEENS4_23SM90_TMA_LOAD_MULTICASTENS4_14ComposedLayoutINS4_7SwizzleILi3ELi4ELi3EEENS4_18smem_ptr_flag_bitsILi32EEENST_INS5_IJNSA_ILi8EEENSA_ILi32EEEEEENS5_IJS18_SB_EEEEEEEvNS4_8identityENS4_13SM90_TMA_LOADES1C_vS1D_EENS_8epilogue10collective6detail29Sm90TmaWarpSpecializedAdapterINS1H_15DefaultEpilogueISJ_SK_SK_NS1G_6thread17LinearCombinationISJ_Li1EffLNS1L_9ScaleType4KindE0ELNS_15FloatRoundStyleE2ESJ_EENS1_15EpilogueDefaultEEEEEvvEEEEvNT_6ParamsE,"ax",@progbits
	.align	128
.text._ZN7cutlass13device_kernelINS_4gemm6kernel13GemmUniversalIN4cute5tupleIJiiiiEEENS1_10collective13CollectiveMmaINS1_34MainloopSm90TmaGmmaWarpSpecializedILi4ENS5_IJNS4_1CILi1EEENSA_ILi2EEESB_EEENS1_35KernelTmaWarpSpecializedCooperativeEEENS5_IJNSA_ILi256EEENSA_ILi64EEESH_EEENS_10tfloat32_tENS5_IJlSB_lEEESJ_SK_NS4_8TiledMMAINS4_8MMA_AtomIJNS4_4SM904GMMA29MMA_64x64x8_F32TF32TF32_SS_TNILNSO_7ScaleInE1ELSQ_1EEEEEENS4_6LayoutINS5_IJSC_SB_SB_EEENS5_IJSB_NSA_ILi0EEESV_EEEEENS5_IJNS4_10UnderscoreESY_SY_EEEEENS4_23SM90_TMA_LOAD_MULTICASTENS4_14ComposedLayoutINS4_7SwizzleILi3ELi4ELi3EEENS4_18smem_ptr_flag_bitsILi32EEENST_INS5_IJNSA_ILi8EEENSA_ILi32EEEEEENS5_IJS18_SB_EEEEEEEvNS4_8identityENS4_13SM90_TMA_LOADES1C_vS1D_EENS_8epilogue10collective6detail29Sm90TmaWarpSpecializedAdapterINS1H_15DefaultEpilogueISJ_SK_SK_NS1G_6thread17LinearCombinationISJ_Li1EffLNS1L_9ScaleType4KindE0ELNS_15FloatRoundStyleE2ESJ_EENS1_15EpilogueDefaultEEEEEvvEEEEvNT_6ParamsE:
        .type           _ZN7cutlass13device_kernelINS_4gemm6kernel13GemmUniversalIN4cute5tupleIJiiiiEEENS1_10collective13CollectiveMmaINS1_34MainloopSm90TmaGmmaWarpSpecializedILi4ENS5_IJNS4_1CILi1EEENSA_ILi2EEESB_EEENS1_35KernelTmaWarpSpecializedCooperativeEEENS5_IJNSA_ILi256EEENSA_ILi64EEESH_EEENS_10tfloat32_tENS5_IJlSB_lEEESJ_SK_NS4_8TiledMMAINS4_8MMA_AtomIJNS4_4SM904GMMA29MMA_64x64x8_F32TF32TF32_SS_TNILNSO_7ScaleInE1ELSQ_1EEEEEENS4_6LayoutINS5_IJSC_SB_SB_EEENS5_IJSB_NSA_ILi0EEESV_EEEEENS5_IJNS4_10UnderscoreESY_SY_EEEEENS4_23SM90_TMA_LOAD_MULTICASTENS4_14ComposedLayoutINS4_7SwizzleILi3ELi4ELi3EEENS4_18smem_ptr_flag_bitsILi32EEENST_INS5_IJNSA_ILi8EEENSA_ILi32EEEEEENS5_IJS18_SB_EEEEEEEvNS4_8identityENS4_13SM90_TMA_LOADES1C_vS1D_EENS_8epilogue10collective6detail29Sm90TmaWarpSpecializedAdapterINS1H_15DefaultEpilogueISJ_SK_SK_NS1G_6thread17LinearCombinationISJ_Li1EffLNS1L_9ScaleType4KindE0ELNS_15FloatRoundStyleE2ESJ_EENS1_15EpilogueDefaultEEEEEvvEEEEvNT_6ParamsE,@function
        .size           _ZN7cutlass13device_kernelINS_4gemm6kernel13GemmUniversalIN4cute5tupleIJiiiiEEENS1_10collective13CollectiveMmaINS1_34MainloopSm90TmaGmmaWarpSpecializedILi4ENS5_IJNS4_1CILi1EEENSA_ILi2EEESB_EEENS1_35KernelTmaWarpSpecializedCooperativeEEENS5_IJNSA_ILi256EEENSA_ILi64EEESH_EEENS_10tfloat32_tENS5_IJlSB_lEEESJ_SK_NS4_8TiledMMAINS4_8MMA_AtomIJNS4_4SM904GMMA29MMA_64x64x8_F32TF32TF32_SS_TNILNSO_7ScaleInE1ELSQ_1EEEEEENS4_6LayoutINS5_IJSC_SB_SB_EEENS5_IJSB_NSA_ILi0EEESV_EEEEENS5_IJNS4_10UnderscoreESY_SY_EEEEENS4_23SM90_TMA_LOAD_MULTICASTENS4_14ComposedLayoutINS4_7SwizzleILi3ELi4ELi3EEENS4_18smem_ptr_flag_bitsILi32EEENST_INS5_IJNSA_ILi8EEENSA_ILi32EEEEEENS5_IJS18_SB_EEEEEEEvNS4_8identityENS4_13SM90_TMA_LOADES1C_vS1D_EENS_8epilogue10collective6detail29Sm90TmaWarpSpecializedAdapterINS1H_15DefaultEpilogueISJ_SK_SK_NS1G_6thread17LinearCombinationISJ_Li1EffLNS1L_9ScaleType4KindE0ELNS_15FloatRoundStyleE2ESJ_EENS1_15EpilogueDefaultEEEEEvvEEEEvNT_6ParamsE,(.L_x_195 - _ZN7cutlass13device_kernelINS_4gemm6kernel13GemmUniversalIN4cute5tupleIJiiiiEEENS1_10collective13CollectiveMmaINS1_34MainloopSm90TmaGmmaWarpSpecializedILi4ENS5_IJNS4_1CILi1EEENSA_ILi2EEESB_EEENS1_35KernelTmaWarpSpecializedCooperativeEEENS5_IJNSA_ILi256EEENSA_ILi64EEESH_EEENS_10tfloat32_tENS5_IJlSB_lEEESJ_SK_NS4_8TiledMMAINS4_8MMA_AtomIJNS4_4SM904GMMA29MMA_64x64x8_F32TF32TF32_SS_TNILNSO_7ScaleInE1ELSQ_1EEEEEENS4_6LayoutINS5_IJSC_SB_SB_EEENS5_IJSB_NSA_ILi0EEESV_EEEEENS5_IJNS4_10UnderscoreESY_SY_EEEEENS4_23SM90_TMA_LOAD_MULTICASTENS4_14ComposedLayoutINS4_7SwizzleILi3ELi4ELi3EEENS4_18smem_ptr_flag_bitsILi32EEENST_INS5_IJNSA_ILi8EEENSA_ILi32EEEEEENS5_IJS18_SB_EEEEEEEvNS4_8identityENS4_13SM90_TMA_LOADES1C_vS1D_EENS_8epilogue10collective6detail29Sm90TmaWarpSpecializedAdapterINS1H_15DefaultEpilogueISJ_SK_SK_NS1G_6thread17LinearCombinationISJ_Li1EffLNS1L_9ScaleType4KindE0ELNS_15FloatRoundStyleE2ESJ_EENS1_15EpilogueDefaultEEEEEvvEEEEvNT_6ParamsE)
        .other          _ZN7cutlass13device_kernelINS_4gemm6kernel13GemmUniversalIN4cute5tupleIJiiiiEEENS1_10collective13CollectiveMmaINS1_34MainloopSm90TmaGmmaWarpSpecializedILi4ENS5_IJNS4_1CILi1EEENSA_ILi2EEESB_EEENS1_35KernelTmaWarpSpecializedCooperativeEEENS5_IJNSA_ILi256EEENSA_ILi64EEESH_EEENS_10tfloat32_tENS5_IJlSB_lEEESJ_SK_NS4_8TiledMMAINS4_8MMA_AtomIJNS4_4SM904GMMA29MMA_64x64x8_F32TF32TF32_SS_TNILNSO_7ScaleInE1ELSQ_1EEEEEENS4_6LayoutINS5_IJSC_SB_SB_EEENS5_IJSB_NSA_ILi0EEESV_EEEEENS5_IJNS4_10UnderscoreESY_SY_EEEEENS4_23SM90_TMA_LOAD_MULTICASTENS4_14ComposedLayoutINS4_7SwizzleILi3ELi4ELi3EEENS4_18smem_ptr_flag_bitsILi32EEENST_INS5_IJNSA_ILi8EEENSA_ILi32EEEEEENS5_IJS18_SB_EEEEEEEvNS4_8identityENS4_13SM90_TMA_LOADES1C_vS1D_EENS_8epilogue10collective6detail29Sm90TmaWarpSpecializedAdapterINS1H_15DefaultEpilogueISJ_SK_SK_NS1G_6thread17LinearCombinationISJ_Li1EffLNS1L_9ScaleType4KindE0ELNS_15FloatRoundStyleE2ESJ_EENS1_15EpilogueDefaultEEEEEvvEEEEvNT_6ParamsE,@"STO_CUDA_ENTRY STV_DEFAULT"
_ZN7cutlass13device_kernelINS_4gemm6kernel13GemmUniversalIN4cute5tupleIJiiiiEEENS1_10collective13CollectiveMmaINS1_34MainloopSm90TmaGmmaWarpSpecializedILi4ENS5_IJNS4_1CILi1EEENSA_ILi2EEESB_EEENS1_35KernelTmaWarpSpecializedCooperativeEEENS5_IJNSA_ILi256EEENSA_ILi64EEESH_EEENS_10tfloat32_tENS5_IJlSB_lEEESJ_SK_NS4_8TiledMMAINS4_8MMA_AtomIJNS4_4SM904GMMA29MMA_64x64x8_F32TF32TF32_SS_TNILNSO_7ScaleInE1ELSQ_1EEEEEENS4_6LayoutINS5_IJSC_SB_SB_EEENS5_IJSB_NSA_ILi0EEESV_EEEEENS5_IJNS4_10UnderscoreESY_SY_EEEEENS4_23SM90_TMA_LOAD_MULTICASTENS4_14ComposedLayoutINS4_7SwizzleILi3ELi4ELi3EEENS4_18smem_ptr_flag_bitsILi32EEENST_INS5_IJNSA_ILi8EEENSA_ILi32EEEEEENS5_IJS18_SB_EEEEEEEvNS4_8identityENS4_13SM90_TMA_LOADES1C_vS1D_EENS_8epilogue10collective6detail29Sm90TmaWarpSpecializedAdapterINS1H_15DefaultEpilogueISJ_SK_SK_NS1G_6thread17LinearCombinationISJ_Li1EffLNS1L_9ScaleType4KindE0ELNS_15FloatRoundStyleE2ESJ_EENS1_15EpilogueDefaultEEEEEvvEEEEvNT_6ParamsE:
[----:B------:R-:W0:Y:S01]  /*0000*/  LDC R1, c[0x0][0x28] ;  /* 0x00000a00ff017b82 */ /* 0x000e220000000800 */
[----:B------:R-:W1:Y:S01]  /*0010*/  S2R R97, SR_TID.X ;  /* 0x0000000000617919 */ /* 0x000e620000002100 */
[----:B------:R-:W-:Y:S01]  /*0020*/  ELECT P0, URZ, PT ;  /* 0x00000000003f782f */ /* 0x000fe20003800000 */
[----:B------:R-:W-:Y:S01]  /*0030*/  BSSY B0, `(.L_x_0) ;  /* 0x000000f000007945 */ /* 0x000fe20003800000 */
[--C-:B-1----:R-:W-:Y:S02]  /*0040*/  SHF.R.U32.HI R0, RZ, 0x5, R97.reuse ;  /* 0x00000005ff007819 */ /* 0x102fe40000011661 */
[----:B------:R-:W-:-:S03]  /*0050*/  SHF.R.U32.HI R6, RZ, 0x7, R97 ;  /* 0x00000007ff067819 */ /* 0x000fc60000011661 */
[----:B------:R-:W1:Y:S04]  /*0060*/  SHFL.IDX PT, R3, R0, RZ, 0x1f ;  /* 0x00001fff00037589 */ /* 0x000e6800000e0000 */
[----:B------:R2:W3:Y:S01]  /*0070*/  SHFL.IDX PT, R2, R6, RZ, 0x1f ;  /* 0x00001fff06027589 */ /* 0x0004e200000e0000 */
[----:B-1----:R-:W-:-:S13]  /*0080*/  ISETP.NE.OR P0, PT, R3, RZ, !P0 ;  /* 0x000000ff0300720c */ /* 0x002fda0004705670 */
[----:B0-23--:R-:W-:Y:S05]  /*0090*/  @P0 BRA `(.L_x_1) ;  /* 0x0000000000200947 */ /* 0x00dfea0003800000 */
[----:B------:R-:W-:Y:S02]  /*00a0*/  ULDC.64 UR4, c[0x0][0x198] ;  /* 0x0000660000047ab9 */ /* 0x000fe40000000a00 */
[----:B------:R-:W-:Y:S02]  /*00b0*/  UIADD3 UR6, UP0, UR4, 0xf0, URZ ;  /* 0x000000f004067890 */ /* 0x000fe4000ff1e03f */
[----:B------:R-:W-:Y:S02]  /*00c0*/  UIADD3 UR4, UP1, UR4, 0x1f0, URZ ;  /* 0x000001f004047890 */ /* 0x000fe4000ff3e03f */
[----:B------:R-:W-:Y:S02]  /*00d0*/  UIADD3.X UR7, URZ, UR5, URZ, UP0, !UPT ;  /* 0x000000053f077290 */ /* 0x000fe400087fe43f */
[----:B------:R-:W-:-:S07]  /*00e0*/  UIADD3.X UR5, URZ, UR5, URZ, UP1, !UPT ;  /* 0x000000053f057290 */ /* 0x000fce0008ffe43f */
[----:B------:R0:W-:Y:S02]  /*00f0*/  UTMACCTL.PF [UR6] ;  /* 0x00000000060079b9 */ /* 0x0001e40008040000 */
[----:B------:R0:W-:Y:S02]  /*0100*/  UTMACCTL.PF [UR4] ;  /* 0x00000000040079b9 */ /* 0x0001e40008040000 */
[----:B0-----:R-:W-:Y:S01]  /*0110*/  NOP ;  /* 0x0000000000007918 */ /* 0x001fe20000000000 */
.L_x_1:
[----:B------:R-:W-:Y:S05]  /*0120*/  BSYNC B0 ;  /* 0x0000000000007941 */ /* 0x000fea0003800000 */
.L_x_0:
[----:B------:R-:W0:Y:S02]  /*0130*/  SHFL.IDX PT, R5, R0, RZ, 0x1f ;  /* 0x00001fff00057589 */ /* 0x000e2400000e0000 */
[----:B0-----:R-:W-:-:S13]  /*0140*/  ISETP.NE.AND P0, PT, R5, RZ, PT ;  /* 0x000000ff0500720c */ /* 0x001fda0003f05270 */
[----:B------:R-:W-:Y:S05]  /*0150*/  @P0 BRA `(.L_x_2) ;  /* 0x0000000000580947 */ /* 0x000fea0003800000 */
[----:B------:R-:W0:Y:S01]  /*0160*/  S2UR UR8, SR_CgaCtaId ;  /* 0x00000000000879c3 */ /* 0x000e220000008800 */
[----:B------:R-:W-:Y:S01]  /*0170*/  UMOV UR4, 0x400 ;  /* 0x0000040000047882 */ /* 0x000fe20000000000 */
[----:B------:R-:W-:Y:S01]  /*0180*/  UMOV UR5, 0x1 ;  /* 0x0000000100057882 */ /* 0x000fe20000000000 */
[----:B------:R-:W-:Y:S01]  /*0190*/  UMOV UR6, 0x4 ;  /* 0x0000000400067882 */ /* 0x000fe20000000000 */
[----:B------:R-:W-:Y:S01]  /*01a0*/  ELECT P0, URZ, PT ;  /* 0x00000000003f782f */ /* 0x000fe20003800000 */
[----:B------:R-:W-:-:S04]  /*01b0*/  UIADD3 UR6, -UR6, 0x100000, URZ ;  /* 0x0010000006067890 */ /* 0x000fc8000fffe13f */
[----:B------:R-:W-:Y:S02]  /*01c0*/  USHF.L.U32 UR7, UR6, 0xb, URZ ;  /* 0x0000000b06077899 */ /* 0x000fe4000800063f */
[----:B------:R-:W-:Y:S02]  /*01d0*/  USHF.L.U32 UR6, UR6, 0x1, URZ ;  /* 0x0000000106067899 */ /* 0x000fe4000800063f */
[----:B0-----:R-:W-:Y:S02]  /*01e0*/  ULEA UR8, UR8, UR4, 0x18 ;  /* 0x0000000408087291 */ /* 0x001fe4000f8ec03f */
[----:B------:R-:W-:-:S04]  /*01f0*/  UIADD3 UR4, -UR5, 0x100000, URZ ;  /* 0x0010000005047890 */ /* 0x000fc8000fffe13f */
[----:B------:R-:W-:Y:S02]  /*0200*/  USHF.L.U32 UR5, UR4, 0xb, URZ ;  /* 0x0000000b04057899 */ /* 0x000fe4000800063f */
[----:B------:R-:W-:Y:S01]  /*0210*/  USHF.L.U32 UR4, UR4, 0x1, URZ ;  /* 0x0000000104047899 */ /* 0x000fe2000800063f */
[----:B------:R-:W0:Y:S11]  /*0220*/  FENCE.VIEW.ASYNC.S ;  /* 0x00000000000073c6 */ /* 0x000e360000000000 */
[----:B0-----:R0:W1:Y:S01]  /*0230*/  SYNCS.EXCH.64 URZ, [UR8], UR4 ;  /* 0x00000004083f75b2 */ /* 0x0010620008000100 */
[----:B------:R0:W2:Y:S01]  /*0240*/  SYNCS.EXCH.64 URZ, [UR8+0x20], UR6 ;  /* 0x00002006083f75b2 */ /* 0x0000a20008000100 */
[----:B------:R0:W3:Y:S01]  /*0250*/  SYNCS.EXCH.64 URZ, [UR8+0x8], UR4 ;  /* 0x00000804083f75b2 */ /* 0x0000e20008000100 */
[----:B------:R0:W4:Y:S01]  /*0260*/  SYNCS.EXCH.64 URZ, [UR8+0x28], UR6 ;  /* 0x00002806083f75b2 */ /* 0x0001220008000100 */
[----:B------:R0:W0:Y:S01]  /*0270*/  SYNCS.EXCH.64 URZ, [UR8+0x10], UR4 ;  /* 0x00001004083f75b2 */ /* 0x0000220008000100 */
[----:B------:R0:W0:Y:S01]  /*0280*/  SYNCS.EXCH.64 URZ, [UR8+0x30], UR6 ;  /* 0x00003006083f75b2 */ /* 0x0000220008000100 */
[----:B------:R0:W0:Y:S01]  /*0290*/  SYNCS.EXCH.64 URZ, [UR8+0x18], UR4 ;  /* 0x00001804083f75b2 */ /* 0x0000220008000100 */
[----:B------:R0:W0:Y:S01]  /*02a0*/  SYNCS.EXCH.64 URZ, [UR8+0x38], UR6 ;  /* 0x00003806083f75b2 */ /* 0x0000220008000100 */
[----:B------:R-:W-:Y:S01]  /*02b0*/  NOP ;  /* 0x0000000000007918 */ /* 0x000fe20000000000 */
.L_x_2:
[----:B------:R-:W5:Y:S01]  /*02c0*/  SHFL.IDX PT, R0, R0, RZ, 0x1f ;  /* 0x00001fff00007589 */ /* 0x000f6200000e0000 */
[----:B------:R-:W-:Y:S01]  /*02d0*/  SHF.R.S32.HI R8, RZ, 0x1f, R97 ;  /* 0x0000001fff087819 */ /* 0x000fe20000011461 */
[----:B0-----:R-:W0:Y:S01]  /*02e0*/  S2UR UR8, SR_CTAID.X ;  /* 0x00000000000879c3 */ /* 0x001e220000002500 */
[----:B------:R-:W-:Y:S01]  /*02f0*/  ELECT P0, URZ, PT ;  /* 0x00000000003f782f */ /* 0x000fe20003800000 */
[----:B------:R-:W1:Y:S01]  /*0300*/  S2R R4, SR_CTAID.Y ;  /* 0x0000000000047919 */ /* 0x000e620000002600 */
[----:B------:R-:W-:Y:S01]  /*0310*/  LEA.HI R8, R8, R97, RZ, 0x7 ;  /* 0x0000006108087211 */ /* 0x000fe200078f38ff */
[----:B------:R-:W-:Y:S01]  /*0320*/  ULDC UR4, c[0x0][0x154] ;  /* 0x0000550000047ab9 */ /* 0x000fe20000000800 */
[----:B------:R-:W-:Y:S01]  /*0330*/  SHF.R.S32.HI R10, RZ, 0x1f, R5 ;  /* 0x0000001fff0a7819 */ /* 0x000fe20000011405 */
[----:B------:R-:W-:Y:S01]  /*0340*/  NOP ;  /* 0x0000000000007918 */ /* 0x000fe20000000000 */
[----:B------:R-:W-:Y:S01]  /*0350*/  LOP3.LUT R8, R8, 0xffffff80, RZ, 0xc0, !PT ;  /* 0xffffff8008087812 */ /* 0x000fe200078ec0ff */
[----:B------:R-:W2:Y:S01]  /*0360*/  LDC R14, c[0x0][0x140] ;  /* 0x00005000ff0e7b82 */ /* 0x000ea20000000800 */
[----:B------:R-:W-:Y:S01]  /*0370*/  LEA.HI R10, R10, R5, RZ, 0x2 ;  /* 0x000000050a0a7211 */ /* 0x000fe200078f10ff */
[----:B------:R-:W-:-:S02]  /*0380*/  NOP ;  /* 0x0000000000007918 */ /* 0x000fc40000000000 */
[----:B------:R-:W-:Y:S01]  /*0390*/  IMAD.IADD R8, R97, 0x1, -R8 ;  /* 0x0000000161087824 */ /* 0x000fe200078e0a08 */
[----:B------:R-:W-:-:S03]  /*03a0*/  LOP3.LUT R10, R10, 0x3ffffffc, RZ, 0xc0, !PT ;  /* 0x3ffffffc0a0a7812 */ /* 0x000fc600078ec0ff */
[----:B------:R-:W3:Y:S01]  /*03b0*/  LDC R12, c[0x0][0x144] ;  /* 0x00005100ff0c7b82 */ /* 0x000ee20000000800 */
[----:B------:R-:W-:Y:S01]  /*03c0*/  SHF.R.S32.HI R7, RZ, 0x1f, R8 ;  /* 0x0000001fff077819 */ /* 0x000fe20000011408 */
[----:B------:R-:W-:Y:S01]  /*03d0*/  IMAD.IADD R10, R5, 0x1, -R10 ;  /* 0x00000001050a7824 */ /* 0x000fe200078e0a0a */
[----:B------:R-:W-:Y:S02]  /*03e0*/  LOP3.LUT P2, RZ, R8, 0x7, RZ, 0xc0, !PT ;  /* 0x0000000708ff7812 */ /* 0x000fe4000784c0ff */
[----:B------:R-:W-:Y:S01]  /*03f0*/  LEA.HI R7, R7, R8, RZ, 0x3 ;  /* 0x0000000807077211 */ /* 0x000fe200078f18ff */
[----:B------:R-:W-:Y:S01]  /*0400*/  VIADD R8, R2, 0xffffffff ;  /* 0xffffffff02087836 */ /* 0x000fe20000000000 */
[----:B-----5:R-:W-:Y:S02]  /*0410*/  ISETP.NE.OR P0, PT, R0, RZ, !P0 ;  /* 0x000000ff0000720c */ /* 0x020fe40004705670 */
[--C-:B------:R-:W-:Y:S02]  /*0420*/  SHF.R.S32.HI R0, RZ, 0x3, R7.reuse ;  /* 0x00000003ff007819 */ /* 0x100fe40000011407 */
[----:B------:R-:W-:-:S02]  /*0430*/  SHF.R.S32.HI R7, RZ, 0x1f, R7 ;  /* 0x0000001fff077819 */ /* 0x000fc40000011407 */
[----:B0-----:R-:W-:Y:S02]  /*0440*/  I2FP.F32.U32 R11, UR8 ;  /* 0x00000008000b7c45 */ /* 0x001fe40008201000 */
[----:B------:R-:W-:Y:S02]  /*0450*/  LEA.HI R7, R7, R0, RZ, 0x2 ;  /* 0x0000000007077211 */ /* 0x000fe400078f10ff */
[----:B--2---:R-:W-:Y:S02]  /*0460*/  ISETP.EQ.U32.AND P3, PT, R14, 0x1, PT ;  /* 0x000000010e00780c */ /* 0x004fe40003f62070 */
[----:B-1----:R-:W-:Y:S01]  /*0470*/  I2FP.F32.U32 R9, R4 ;  /* 0x0000000400097245 */ /* 0x002fe20000201000 */
[----:B------:R-:W-:Y:S01]  /*0480*/  VOTEU.ALL UP0, P0 ;  /* 0x00000000003f7886 */ /* 0x000fe20000000000 */
[----:B------:R-:W-:Y:S01]  /*0490*/  LOP3.LUT R7, R7, 0xfffffffc, RZ, 0xc0, !PT ;  /* 0xfffffffc07077812 */ /* 0x000fe200078ec0ff */
[----:B------:R-:W-:Y:S01]  /*04a0*/  VOTEU.ALL UP1, P0 ;  /* 0x00000000003f7886 */ /* 0x000fe20000020000 */
[----:B------:R-:W-:Y:S01]  /*04b0*/  ISETP.GE.U32.AND P5, PT, R8, 0x2, PT ;  /* 0x000000020800780c */ /* 0x000fe20003fa6070 */
[----:B------:R-:W-:Y:S01]  /*04c0*/  FMUL R13, R9, UR4 ;  /* 0x00000004090d7c20 */ /* 0x000fe20008400000 */
[----:B------:R-:W0:Y:S01]  /*04d0*/  @!UP0 S2UR UR7, SR_CgaCtaId ;  /* 0x00000000000789c3 */ /* 0x000e220000008800 */
[----:B------:R-:W-:Y:S01]  /*04e0*/  ULDC UR4, c[0x0][0x150] ;  /* 0x0000540000047ab9 */ /* 0x000fe20000000800 */
[----:B------:R-:W-:-:S02]  /*04f0*/  IMAD.IADD R7, R0, 0x1, -R7 ;  /* 0x0000000100077824 */ /* 0x000fc400078e0a07 */
[----:B------:R-:W-:Y:S01]  /*0500*/  FMUL R11, R11, UR4 ;  /* 0x000000040b0b7c20 */ /* 0x000fe20008400000 */
[----:B------:R-:W-:Y:S01]  /*0510*/  SHF.R.S32.HI R0, RZ, 0x1f, R3 ;  /* 0x0000001fff007819 */ /* 0x000fe20000011403 */
[----:B------:R-:W1:Y:S01]  /*0520*/  F2I.U32.TRUNC.NTZ R13, R13 ;  /* 0x0000000d000d7305 */ /* 0x000e62000020f000 */
[----:B------:R-:W-:Y:S01]  /*0530*/  IMAD R7, R10, 0x4, R7 ;  /* 0x000000040a077824 */ /* 0x000fe200078e0207 */
[----:B------:R-:W-:Y:S01]  /*0540*/  UMOV UR4, 0x20 ;  /* 0x0000002000047882 */ /* 0x000fe20000000000 */
[----:B------:R-:W2:Y:S01]  /*0550*/  LDC R9, c[0x0][0x148] ;  /* 0x00005200ff097b82 */ /* 0x000ea20000000800 */
[----:B------:R-:W-:Y:S01]  /*0560*/  LEA.HI R0, R0, R3, RZ, 0x2 ;  /* 0x0000000300007211 */ /* 0x000fe200078f10ff */
[----:B------:R-:W-:Y:S01]  /*0570*/  IMAD.SHL.U32 R10, R7, 0x4, RZ ;  /* 0x00000004070a7824 */ /* 0x000fe200078e00ff */
[----:B------:R-:W-:Y:S01]  /*0580*/  @!UP0 UMOV UR6, 0x400 ;  /* 0x0000040000068882 */ /* 0x000fe20000000000 */
[----:B------:R-:W-:-:S04]  /*0590*/  @!UP0 UIADD3 UR4, -UR4, 0x100000, URZ ;  /* 0x0010000004048890 */ /* 0x000fc8000fffe13f */
[----:B------:R-:W-:Y:S02]  /*05a0*/  @!UP0 USHF.L.U32 UR5, UR4, 0xb, URZ ;  /* 0x0000000b04058899 */ /* 0x000fe4000800063f */
[----:B------:R-:W-:Y:S01]  /*05b0*/  @!UP0 USHF.L.U32 UR4, UR4, 0x1, URZ ;  /* 0x0000000104048899 */ /* 0x000fe2000800063f */
[----:B------:R-:W5:Y:S01]  /*05c0*/  F2I.U32.TRUNC.NTZ R11, R11 ;  /* 0x0000000b000b7305 */ /* 0x000f62000020f000 */
[----:B------:R-:W-:Y:S02]  /*05d0*/  LOP3.LUT R0, R0, 0xfffffffc, RZ, 0xc0, !PT ;  /* 0xfffffffc00007812 */ /* 0x000fe400078ec0ff */
[----:B------:R-:W-:-:S03]  /*05e0*/  LOP3.LUT R19, R7, 0xc, R10, 0x78, !PT ;  /* 0x0000000c07137812 */ /* 0x000fc600078e780a */
[----:B------:R-:W-:Y:S02]  /*05f0*/  IMAD.IADD R3, R3, 0x1, -R0 ;  /* 0x0000000103037824 */ /* 0x000fe400078e0a00 */
[----:B-1----:R-:W-:Y:S01]  /*0600*/  IMAD.MOV R22, RZ, RZ, -R13 ;  /* 0x000000ffff167224 */ /* 0x002fe200078e0a0d */
[----:B0-----:R-:W-:Y:S02]  /*0610*/  @!UP0 ULEA UR6, UR7, UR6, 0x18 ;  /* 0x0000000607068291 */ /* 0x001fe4000f8ec03f */
[----:B------:R-:W-:Y:S01]  /*0620*/  ISETP.NE.AND P1, PT, R3, 0x3, PT ;  /* 0x000000030300780c */ /* 0x000fe20003f25270 */
[----:B------:R-:W-:Y:S01]  /*0630*/  VOTEU.ALL UP0, P0 ;  /* 0x00000000003f7886 */ /* 0x000fe20000000000 */
[----:B------:R-:W-:Y:S01]  /*0640*/  ISETP.LT.U32.AND P0, PT, R19, 0x2, !P2 ;  /* 0x000000021300780c */ /* 0x000fe20005701070 */
[----:B-----5:R-:W-:Y:S01]  /*0650*/  IMAD.MOV R11, RZ, RZ, -R11 ;  /* 0x000000ffff0b7224 */ /* 0x020fe200078e0a0b */
[----:B------:R-:W-:Y:S02]  /*0660*/  ISETP.EQ.OR P1, PT, R3, RZ, !P1 ;  /* 0x000000ff0300720c */ /* 0x000fe40004f22670 */
[C---:B------:R-:W-:Y:S01]  /*0670*/  ISETP.NE.AND P2, PT, R2.reuse, RZ, PT ;  /* 0x000000ff0200720c */ /* 0x040fe20003f45270 */
[----:B--2---:R-:W-:Y:S01]  /*0680*/  IMAD R0, R9, R22, R4 ;  /* 0x0000001609007224 */ /* 0x004fe200078e0204 */
[----:B------:R-:W-:Y:S01]  /*0690*/  ISETP.EQ.AND P1, PT, R2, RZ, P1 ;  /* 0x000000ff0200720c */ /* 0x000fe20000f22270 */
[----:B---3--:R-:W-:Y:S01]  /*06a0*/  IMAD R7, R12, R11, UR8 ;  /* 0x000000080c077e24 */ /* 0x008fe2000f8e020b */
[----:B------:R-:W0:Y:S02]  /*06b0*/  FENCE.VIEW.ASYNC.S ;  /* 0x00000000000073c6 */ /* 0x000e240000000000 */
[----:B0-----:R0:W1:Y:S01]  /*06c0*/  @!UP0 SYNCS.EXCH.64 URZ, [UR6+0x50], UR4 ;  /* 0x00005004063f85b2 */ /* 0x0010620008000100 */
[----:B------:R-:W-:-:S02]  /*06d0*/  ISETP.NE.AND P4, PT, R0, R19, PT ;  /* 0x000000130000720c */ /* 0x000fc40003f85270 */
[----:B------:R-:W-:Y:S02]  /*06e0*/  SEL R18, RZ, 0x1, !P1 ;  /* 0x00000001ff127807 */ /* 0x000fe40004800000 */
[----:B------:R-:W-:Y:S02]  /*06f0*/  ISETP.EQ.OR P4, PT, R7, RZ, !P4 ;  /* 0x000000ff0700720c */ /* 0x000fe40006782670 */
[----:B------:R-:W-:Y:S02]  /*0700*/  LOP3.LUT R0, R97, 0x7f, RZ, 0xc0, !PT ;  /* 0x0000007f61007812 */ /* 0x000fe400078ec0ff */
[----:B------:R-:W-:Y:S02]  /*0710*/  PLOP3.LUT P0, PT, P0, P4, PT, 0x80, 0x0 ;  /* 0x000000000000781c */ /* 0x000fe40000709070 */
[----:B------:R-:W-:Y:S02]  /*0720*/  SEL R18, R18, 0x2, P5 ;  /* 0x0000000212127807 */ /* 0x000fe40002800000 */
[----:B------:R-:W-:Y:S01]  /*0730*/  P2R R116, PR, RZ, 0x1 ;  /* 0x00000001ff747803 */ /* 0x000fe20000000000 */
[----:B------:R0:W2:Y:S01]  /*0740*/  @!UP1 SYNCS.EXCH.64 URZ, [UR6+0x58], UR4 ;  /* 0x00005804063f95b2 */ /* 0x0000a20008000100 */
[----:B------:R-:W-:Y:S01]  /*0750*/  NOP ;  /* 0x0000000000007918 */ /* 0x000fe20000000000 */
[----:B------:R-:W-:Y:S06]  /*0760*/  @!P3 BRA `(.L_x_3) ;  /* 0x000000000008b947 */ /* 0x000fec0003800000 */
[----:B-12-4-:R-:W-:Y:S01]  /*0770*/  UCGABAR_ARV ;  /* 0x00000000000079c7 */ /* 0x016fe20008000000 */
[----:B------:R-:W-:Y:S05]  /*0780*/  BRA `(.L_x_4) ;  /* 0x0000000000047947 */ /* 0x000fea0003800000 */
.L_x_3:
[----:B-12-4-:R-:W-:Y:S01]  /*0790*/  NOP ;  /* 0x0000000000007918 */ /* 0x016fe20000000000 */
.L_x_4:
[----:B------:R-:W1:Y:S01]  /*07a0*/  LDC R2, c[0x0][0x65c] ;  /* 0x00019700ff027b82 */ /* 0x000e620000000800 */
[----:B------:R-:W-:Y:S01]  /*07b0*/  LOP3.LUT R5, R5, 0xffffefff, RZ, 0xc0, !PT ;  /* 0xffffefff05057812 */ /* 0x000fe200078ec0ff */
[----:B------:R-:W-:Y:S02]  /*07c0*/  IMAD.U32 R10, RZ, RZ, UR8 ;  /* 0x00000008ff0a7e24 */ /* 0x000fe4000f8e00ff */
[----:B------:R-:W-:Y:S01]  /*07d0*/  IMAD.MOV.U32 R11, RZ, RZ, RZ ;  /* 0x000000ffff0b7224 */ /* 0x000fe200078e00ff */
[----:B-1----:R-:W-:-:S13]  /*07e0*/  ISETP.NE.AND P1, PT, R2, 0x1, PT ;  /* 0x000000010200780c */ /* 0x002fda0003f25270 */
[----:B------:R-:W1:Y:S01]  /*07f0*/  @P1 LDC R17, c[0x0][0x10] ;  /* 0x00000400ff111b82 */ /* 0x000e620000000800 */
[----:B------:R-:W-:Y:S01]  /*0800*/  @P1 LOP3.LUT R5, R5, 0x1000, RZ, 0xfc, !PT ;  /* 0x0000100005051812 */ /* 0x000fe200078efcff */
[----:B------:R-:W-:Y:S02]  /*0810*/  @P1 IMAD.MOV.U32 R5, RZ, RZ, RZ ;  /* 0x000000ffff051224 */ /* 0x000fe400078e00ff */
[----:B------:R-:W-:-:S04]  /*0820*/  @P1 IMAD.MOV.U32 R15, RZ, RZ, RZ ;  /* 0x000000ffff0f1224 */ /* 0x000fc800078e00ff */
[----:B------:R-:W2:Y:S01]  /*0830*/  @!P1 LDC R13, c[0x0][0xc] ;  /* 0x00000300ff0d9b82 */ /* 0x000ea20000000800 */
[----:B0-----:R-:W-:Y:S01]  /*0840*/  ULDC UR4, c[0x0][0xc] ;  /* 0x0000030000047ab9 */ /* 0x001fe20000000800 */
[----:B------:R-:W-:Y:S01]  /*0850*/  ULDC UR5, c[0x0][0x10] ;  /* 0x0000040000057ab9 */ /* 0x000fe20000000800 */
[----:B------:R-:W-:Y:S01]  /*0860*/  ULDC UR6, c[0x0][0x14] ;  /* 0x0000050000067ab9 */ /* 0x000fe20000000800 */
[----:B------:R-:W-:-:S04]  /*0870*/  UIMAD.WIDE.U32 UR4, UR4, UR5, URZ ;  /* 0x00000005040472a5 */ /* 0x000fc8000f8e003f */
[----:B------:R-:W-:Y:S02]  /*0880*/  UIMAD.WIDE.U32 UR38, UR4, UR6, URZ ;  /* 0x00000006042672a5 */ /* 0x000fe4000f8e003f */
[----:B------:R-:W-:-:S04]  /*0890*/  UIMAD UR41, UR5, UR6, URZ ;  /* 0x00000006052972a4 */ /* 0x000fc8000f8e023f */
[----:B------:R-:W-:Y:S01]  /*08a0*/  UIADD3 UR41, UR39, UR41, URZ ;  /* 0x0000002927297290 */ /* 0x000fe2000fffe03f */
[----:B-1----:R-:W-:-:S04]  /*08b0*/  @P1 IMAD.WIDE.U32 R16, R17, UR8, R4 ;  /* 0x0000000811101c25 */ /* 0x002fc8000f8e0004 */
[----:B------:R-:W-:Y:S02]  /*08c0*/  @P1 IMAD.IADD R17, R17, 0x1, R15 ;  /* 0x0000000111111824 */ /* 0x000fe400078e020f */
[----:B--2---:R-:W-:-:S04]  /*08d0*/  @!P1 IMAD.WIDE.U32 R10, R4, R13, R10 ;  /* 0x0000000d040a9225 */ /* 0x004fc800078e000a */
[----:B------:R-:W-:Y:S02]  /*08e0*/  @!P1 IMAD.MOV.U32 R16, RZ, RZ, R10 ;  /* 0x000000ffff109224 */ /* 0x000fe400078e000a */
[----:B------:R-:W-:Y:S01]  /*08f0*/  @!P1 IMAD.MOV.U32 R17, RZ, RZ, R11 ;  /* 0x000000ffff119224 */ /* 0x000fe200078e000b */
[----:B------:R-:W-:Y:S06]  /*0900*/  @!P3 BRA `(.L_x_5) ;  /* 0x00000000000cb947 */ /* 0x000fec0003800000 */
[----:B------:R-:W-:Y:S01]  /*0910*/  UCGABAR_WAIT ;  /* 0x0000000000007dc7 */ /* 0x000fe20008000000 */
[----:B------:R-:W-:Y:S01]  /*0920*/  CCTL.IVALL ;  /* 0x00000000ff00798f */ /* 0x000fe20002000000 */
[----:B------:R-:W-:Y:S05]  /*0930*/  BRA `(.L_x_6) ;  /* 0x0000000000047947 */ /* 0x000fea0003800000 */
.L_x_5:
[----:B------:R-:W-:Y:S06]  /*0940*/  BAR.SYNC.DEFER_BLOCKING 0x0 ;  /* 0x0000000000007b1d */ /* 0x000fec0000010000 */
.L_x_6:
[----:B------:R-:W-:Y:S05]  /*0950*/  @!P2 BRA `(.L_x_7) ;  /* 0x0000006c00f4a947 */ /* 0x000fea0003800000 */
[----:B------:R-:W-:-:S13]  /*0960*/  ISETP.GT.U32.AND P0, PT, R8, 0x1, PT ;  /* 0x000000010800780c */ /* 0x000fda0003f04070 */
[----:B------:R-:W-:Y:S05]  /*0970*/  @P0 EXIT ;  /* 0x000000000000094d */ /* 0x000fea0003800000 */
[----:B------:R-:W-:Y:S01]  /*0980*/  ULDC.64 UR4, c[0x0][0x650] ;  /* 0x0001940000047ab9 */ /* 0x000fe20000000a00 */
[----:B------:R-:W-:Y:S01]  /*0990*/  PRMT R3, RZ, 0x7610, R3 ;  /* 0x00007610ff037816 */ /* 0x000fe20000000003 */
[----:B------:R-:W-:Y:S01]  /*09a0*/  IMAD.MOV.U32 R113, RZ, RZ, -0x1 ;  /* 0xffffffffff717424 */ /* 0x000fe200078e00ff */
[----:B------:R-:W-:Y:S01]  /*09b0*/  ISETP.GE.U32.AND P0, PT, R16, UR4, PT ;  /* 0x0000000410007c0c */ /* 0x000fe2000bf06070 */
[----:B------:R-:W-:Y:S02]  /*09c0*/  IMAD.MOV.U32 R102, RZ, RZ, -0x1 ;  /* 0xffffffffff667424 */ /* 0x000fe400078e00ff */
[----:B------:R-:W-:Y:S01]  /*09d0*/  IMAD.MOV.U32 R23, RZ, RZ, -0x1 ;  /* 0xffffffffff177424 */ /* 0x000fe200078e00ff */
[----:B------:R-:W-:-:S13]  /*09e0*/  ISETP.GE.U32.AND.EX P0, PT, R17, UR5, PT, P0 ;  /* 0x0000000511007c0c */ /* 0x000fda000bf06100 */
[----:B------:R-:W-:Y:S05]  /*09f0*/  @P0 BRA `(.L_x_8) ;  /* 0x00000004002c0947 */ /* 0x000fea0003800000 */
[----:B------:R-:W0:Y:S01]  /*0a00*/  LDC.64 R24, c[0x0][0x628] ;  /* 0x00018a00ff187b82 */ /* 0x000e220000000a00 */
[----:B------:R-:W-:Y:S02]  /*0a10*/  IMAD.MOV.U32 R10, RZ, RZ, R16 ;  /* 0x000000ffff0a7224 */ /* 0x000fe400078e0010 */
[----:B------:R-:W-:-:S05]  /*0a20*/  IMAD.MOV.U32 R11, RZ, RZ, R17 ;  /* 0x000000ffff0b7224 */ /* 0x000fca00078e0011 */
[----:B------:R-:W1:Y:S08]  /*0a30*/  LDC R8, c[0x0][0x630] ;  /* 0x00018c00ff087b82 */ /* 0x000e700000000800 */
[----:B------:R-:W2:Y:S01]  /*0a40*/  LDC.64 R26, c[0x0][0x620] ;  /* 0x00018800ff1a7b82 */ /* 0x000ea20000000a00 */
[----:B0-----:R-:W-:-:S04]  /*0a50*/  ISETP.NE.U32.AND P0, PT, R24, RZ, PT ;  /* 0x000000ff1800720c */ /* 0x001fc80003f05070 */
[----:B------:R-:W-:-:S13]  /*0a60*/  ISETP.NE.AND.EX P0, PT, R25, RZ, PT, P0 ;  /* 0x000000ff1900720c */ /* 0x000fda0003f05300 */
[----:B-12---:R-:W-:Y:S05]  /*0a70*/  @!P0 BRA `(.L_x_9) ;  /* 0x0000000000288947 */ /* 0x006fea0003800000 */
[----:B------:R-:W0:Y:S02]  /*0a80*/  LDC R3, c[0x0][0x634] ;  /* 0x00018d00ff037b82 */ /* 0x000e240000000800 */
[----:B0-----:R-:W-:-:S05]  /*0a90*/  IADD3 R3, P0, R16, R3, RZ ;  /* 0x0000000310037210 */ /* 0x001fca0007f1e0ff */
[----:B------:R-:W-:-:S04]  /*0aa0*/  IMAD.X R21, RZ, RZ, R17, P0 ;  /* 0x000000ffff157224 */ /* 0x000fc800000e0611 */
[----:B------:R-:W-:-:S04]  /*0ab0*/  IMAD.WIDE.U32 R10, R21, R24, RZ ;  /* 0x00000018150a7225 */ /* 0x000fc800078e00ff */
[----:B------:R-:W-:-:S04]  /*0ac0*/  IMAD.WIDE.U32 R12, P0, R3, R25, R10 ;  /* 0x00000019030c7225 */ /* 0x000fc8000780000a */
[----:B------:R-:W-:-:S04]  /*0ad0*/  IMAD.WIDE.U32 R10, R3, R24, RZ ;  /* 0x00000018030a7225 */ /* 0x000fc800078e00ff */
[----:B------:R-:W-:Y:S01]  /*0ae0*/  IMAD.X R15, RZ, RZ, RZ, P0 ;  /* 0x000000ffff0f7224 */ /* 0x000fe200000e06ff */
[----:B------:R-:W-:Y:S01]  /*0af0*/  IADD3 RZ, P0, R11, R12, RZ ;  /* 0x0000000c0bff7210 */ /* 0x000fe20007f1e0ff */
[----:B------:R-:W-:-:S04]  /*0b00*/  IMAD.MOV.U32 R14, RZ, RZ, R13 ;  /* 0x000000ffff0e7224 */ /* 0x000fc800078e000d */
[----:B------:R-:W-:-:S08]  /*0b10*/  IMAD.WIDE.U32.X R10, R21, R25, R14, P0 ;  /* 0x00000019150a7225 */ /* 0x000fd000000e040e */
.L_x_9:
[----:B------:R-:W0:Y:S01]  /*0b20*/  LDC.64 R30, c[0x0][0x640] ;  /* 0x00019000ff1e7b82 */ /* 0x000e220000000a00 */
[--C-:B------:R-:W-:Y:S01]  /*0b30*/  SHF.R.U64 R29, R10, R8, R11.reuse ;  /* 0x000000080a1d7219 */ /* 0x100fe2000000120b */
[----:B------:R-:W-:Y:S01]  /*0b40*/  IMAD R22, R9, R22, R4 ;  /* 0x0000001609167224 */ /* 0x000fe200078e0204 */
[----:B------:R-:W-:Y:S01]  /*0b50*/  SHF.R.U32.HI R3, RZ, R8, R11 ;  /* 0x00000008ff037219 */ /* 0x000fe2000001160b */
[----:B------:R-:W-:Y:S01]  /*0b60*/  IMAD.MOV.U32 R23, RZ, RZ, 0x1 ;  /* 0x00000001ff177424 */ /* 0x000fe200078e00ff */
[----:B------:R-:W-:-:S03]  /*0b70*/  IADD3 R5, P0, RZ, -R29, RZ ;  /* 0x8000001dff057210 */ /* 0x000fc60007f1e0ff */
[----:B------:R-:W1:Y:S02]  /*0b80*/  LDC R12, c[0x0][0x618] ;  /* 0x00018600ff0c7b82 */ /* 0x000e640000000800 */
[----:B------:R-:W-:Y:S02]  /*0b90*/  IMAD.X R3, RZ, RZ, ~R3, P0 ;  /* 0x000000ffff037224 */ /* 0x000fe400000e0e03 */
[----:B------:R-:W-:-:S04]  /*0ba0*/  IMAD.WIDE.U32 R10, R5, R26, R16 ;  /* 0x0000001a050a7225 */ /* 0x000fc800078e0010 */
[----:B------:R-:W2:Y:S01]  /*0bb0*/  LDC R20, c[0x0][0x608] ;  /* 0x00018200ff147b82 */ /* 0x000ea20000000800 */
[----:B------:R-:W-:Y:S02]  /*0bc0*/  IMAD R8, R3, R26, RZ ;  /* 0x0000001a03087224 */ /* 0x000fe400078e02ff */
[----:B------:R-:W-:Y:S02]  /*0bd0*/  IMAD.MOV.U32 R3, RZ, RZ, -0x1 ;  /* 0xffffffffff037424 */ /* 0x000fe400078e00ff */
[----:B------:R-:W-:-:S03]  /*0be0*/  IMAD R5, R5, R27, R8 ;  /* 0x0000001b05057224 */ /* 0x000fc600078e0208 */
[----:B------:R-:W3:Y:S01]  /*0bf0*/  LDC R28, c[0x0][0x658] ;  /* 0x00019600ff1c7b82 */ /* 0x000ee20000000800 */
[----:B------:R-:W-:Y:S01]  /*0c00*/  IMAD.IADD R5, R11, 0x1, R5 ;  /* 0x000000010b057824 */ /* 0x000fe200078e0205 */
[----:B0-----:R-:W-:-:S04]  /*0c10*/  ISETP.NE.U32.AND P0, PT, R30, RZ, PT ;  /* 0x000000ff1e00720c */ /* 0x001fc80003f05070 */
[----:B------:R-:W-:Y:S02]  /*0c20*/  ISETP.NE.AND.EX P0, PT, R31, RZ, PT, P0 ;  /* 0x000000ff1f00720c */ /* 0x000fe40003f05300 */
[----:B------:R-:W0:Y:S01]  /*0c30*/  LDC R24, c[0x0][0x600] ;  /* 0x00018000ff187b82 */ /* 0x000e220000000800 */
[-CC-:B-1----:R-:W-:Y:S02]  /*0c40*/  SHF.R.U64 R14, R10, R12.reuse, R5.reuse ;  /* 0x0000000c0a0e7219 */ /* 0x182fe40000001205 */
[----:B------:R-:W-:-:S05]  /*0c50*/  SHF.R.U32.HI R5, RZ, R12, R5 ;  /* 0x0000000cff057219 */ /* 0x000fca0000011605 */
[----:B------:R-:W1:Y:S01]  /*0c60*/  LDC R15, c[0x0][0x648] ;  /* 0x00019200ff0f7b82 */ /* 0x000e620000000800 */
[-CC-:B--2---:R-:W-:Y:S02]  /*0c70*/  SHF.R.U64 R27, R14, R20.reuse, R5.reuse ;  /* 0x000000140e1b7219 */ /* 0x184fe40000001205 */
[----:B------:R-:W-:-:S05]  /*0c80*/  SHF.R.U32.HI R5, RZ, R20, R5 ;  /* 0x00000014ff057219 */ /* 0x000fca0000011605 */
[----:B------:R-:W2:Y:S01]  /*0c90*/  LDC R21, c[0x0][0x638] ;  /* 0x00018e00ff157b82 */ /* 0x000ea20000000800 */
[-CC-:B---3--:R-:W-:Y:S02]  /*0ca0*/  SHF.R.U64 R20, R27, R28.reuse, R5.reuse ;  /* 0x0000001c1b147219 */ /* 0x188fe40000001205 */
[-C--:B------:R-:W-:Y:S02]  /*0cb0*/  SHF.L.U32 R3, R3, R28.reuse, RZ ;  /* 0x0000001c03037219 */ /* 0x080fe400000006ff */
[----:B------:R-:W-:Y:S01]  /*0cc0*/  SHF.R.U32.HI R5, RZ, R28, R5 ;  /* 0x0000001cff057219 */ /* 0x000fe20000011605 */
[----:B------:R-:W-:Y:S01]  /*0cd0*/  IMAD.MOV.U32 R4, RZ, RZ, R20 ;  /* 0x000000ffff047224 */ /* 0x000fe200078e0014 */
[----:B------:R-:W-:Y:S01]  /*0ce0*/  LOP3.LUT R12, RZ, R3, RZ, 0x33, !PT ;  /* 0x00000003ff0c7212 */ /* 0x000fe200078e33ff */
[----:B------:R-:W3:Y:S01]  /*0cf0*/  LDC R25, c[0x0][0x610] ;  /* 0x00018400ff197b82 */ /* 0x000ee20000000800 */
[----:B------:R-:W-:Y:S05]  /*0d00*/  @!P0 BRA `(.L_x_10) ;  /* 0x0000000000288947 */ /* 0x000fea0003800000 */
[----:B------:R-:W4:Y:S02]  /*0d10*/  LDC R3, c[0x0][0x64c] ;  /* 0x00019300ff037b82 */ /* 0x000f240000000800 */
[----:B----4-:R-:W-:-:S05]  /*0d20*/  IADD3 R3, P0, R20, R3, RZ ;  /* 0x0000000314037210 */ /* 0x010fca0007f1e0ff */
        /* <DEDUP_REMOVED lines=8> */
.L_x_10:
[----:B-1----:R-:W-:Y:S01]  /*0db0*/  SHF.R.U64 R4, R4, R15, R5 ;  /* 0x0000000f04047219 */ /* 0x002fe20000001205 */
[----:B0-----:R-:W-:Y:S01]  /*0dc0*/  VIADD R5, R24, 0xffffffff ;  /* 0xffffffff18057836 */ /* 0x001fe20000000000 */
[----:B------:R-:W-:Y:S01]  /*0dd0*/  SHF.L.U32 R3, R23, R28, RZ ;  /* 0x0000001c17037219 */ /* 0x000fe200000006ff */
[----:B------:R-:W-:Y:S01]  /*0de0*/  IMAD.MOV.U32 R23, RZ, RZ, R29 ;  /* 0x000000ffff177224 */ /* 0x000fe200078e001d */
[----:B------:R-:W-:Y:S01]  /*0df0*/  LOP3.LUT R12, R27, R12, RZ, 0xc0, !PT ;  /* 0x0000000c1b0c7212 */ /* 0x000fe200078ec0ff */
[----:B------:R-:W-:Y:S01]  /*0e00*/  IMAD.MOV R8, RZ, RZ, -R4 ;  /* 0x000000ffff087224 */ /* 0x000fe200078e0a04 */
[----:B------:R-:W-:-:S03]  /*0e10*/  SEL R7, R7, R22, !P1 ;  /* 0x0000001607077207 */ /* 0x000fc60004800000 */
[----:B------:R-:W-:Y:S01]  /*0e20*/  IMAD R12, R3, R4, R12 ;  /* 0x00000004030c7224 */ /* 0x000fe200078e020c */
[----:B------:R-:W-:Y:S01]  /*0e30*/  LOP3.LUT R4, R14, R5, RZ, 0xc0, !PT ;  /* 0x000000050e047212 */ /* 0x000fe200078ec0ff */
[----:B--2---:R-:W-:Y:S02]  /*0e40*/  IMAD R3, R8, R21, R20 ;  /* 0x0000001508037224 */ /* 0x004fe400078e0214 */
[----:B---3--:R-:W-:Y:S02]  /*0e50*/  IMAD R7, R12, R25, R7 ;  /* 0x000000190c077224 */ /* 0x008fe400078e0207 */
[----:B------:R-:W-:Y:S02]  /*0e60*/  IMAD.MOV.U32 R5, RZ, RZ, 0x1 ;  /* 0x00000001ff057424 */ /* 0x000fe400078e00ff */
[----:B------:R-:W-:-:S03]  /*0e70*/  IMAD R4, R3, R24, R4 ;  /* 0x0000001803047224 */ /* 0x000fc600078e0204 */
[----:B------:R-:W-:Y:S02]  /*0e80*/  PRMT R3, R5, 0x7610, R3 ;  /* 0x0000761005037816 */ /* 0x000fe40000000003 */
[----:B------:R-:W-:Y:S02]  /*0e90*/  SEL R102, R4, R7, !P1 ;  /* 0x0000000704667207 */ /* 0x000fe40004800000 */
[----:B------:R-:W-:-:S07]  /*0ea0*/  SEL R113, R7, R4, !P1 ;  /* 0x0000000407717207 */ /* 0x000fce0004800000 */
.L_x_8:
[----:B------:R-:W-:-:S08]  /*0eb0*/  NOP ;  /* 0x0000000000007918 */ /* 0x000fd00000000000 */
[----:B------:R-:W0:Y:S02]  /*0ec0*/  USETMAXREG.TRY_ALLOC.CTAPOOL UP0, 0xe8 ;  /* 0x000000e8000079c8 */ /* 0x000e240008000600 */
[----:B0-----:R-:W-:-:S13]  /*0ed0*/  PLOP3.LUT P0, PT, PT, PT, UP0, 0x80, 0x0 ;  /* 0x000000000000781c */ /* 0x001fda0003f0f008 */
[----:B------:R-:W-:Y:S05]  /*0ee0*/  @!P0 BRA `(.L_x_8) ;  /* 0xfffffffc00f08947 */ /* 0x000fea000383ffff */
[----:B------:R-:W-:Y:S01]  /*0ef0*/  ULDC.64 UR4, c[0x0][0x598] ;  /* 0x0001660000047ab9 */ /* 0x000fe20000000a00 */
[----:B------:R-:W-:Y:S01]  /*0f00*/  ULDC.64 UR36, c[0x0][0x208] ;  /* 0x0000820000247ab9 */ /* 0x000fe20000000a00 */
[----:B------:R-:W-:-:S04]  /*0f10*/  ISETP.NE.U32.AND P0, PT, RZ, UR4, PT ;  /* 0x00000004ff007c0c */ /* 0x000fc8000bf05070 */
[----:B------:R-:W-:-:S13]  /*0f20*/  ISETP.NE.AND.EX P0, PT, RZ, UR5, PT, P0 ;  /* 0x00000005ff007c0c */ /* 0x000fda000bf05300 */
[----:B------:R-:W-:Y:S05]  /*0f30*/  @!P0 BRA `(.L_x_11) ;  /* 0x00000000001c8947 */ /* 0x000fea0003800000 */
[----:B------:R-:W0:Y:S02]  /*0f40*/  LDC.64 R4, c[0x0][0x598] ;  /* 0x00016600ff047b82 */ /* 0x000e240000000a00 */
[----:B0-----:R-:W2:Y:S02]  /*0f50*/  LDG.E.64 R4, desc[UR36][R4.64] ;  /* 0x0000002404047981 */ /* 0x001ea4000c1e1b00 */
[----:B--2---:R-:W-:-:S04]  /*0f60*/  ISETP.NE.U32.AND P0, PT, R4, RZ, PT ;  /* 0x000000ff0400720c */ /* 0x004fc80003f05070 */
[----:B------:R-:W-:-:S13]  /*0f70*/  ISETP.NE.AND.EX P0, PT, R5, RZ, PT, P0 ;  /* 0x000000ff0500720c */ /* 0x000fda0003f05300 */
[----:B------:R-:W-:Y:S05]  /*0f80*/  @!P0 BRA `(.L_x_11) ;  /* 0x0000000000088947 */ /* 0x000fea0003800000 */
[----:B------:R0:W5:Y:S01]  /*0f90*/  LD.E R22, desc[UR36][R4.64] ;  /* 0x0000002404167980 */ /* 0x000162000c101900 */
[----:B------:R-:W-:Y:S05]  /*0fa0*/  BRA `(.L_x_12) ;  /* 0x0000000000247947 */ /* 0x000fea0003800000 */
.L_x_11:
[----:B------:R-:W-:Y:S02]  /*0fb0*/  ULDC.64 UR4, c[0x0][0x588] ;  /* 0x0001620000047ab9 */ /* 0x000fe40000000a00 */
[----:B------:R-:W-:-:S04]  /*0fc0*/  ISETP.NE.U32.AND P0, PT, RZ, UR4, PT ;  /* 0x00000004ff007c0c */ /* 0x000fc8000bf05070 */
[----:B------:R-:W-:-:S13]  /*0fd0*/  ISETP.NE.AND.EX P0, PT, RZ, UR5, PT, P0 ;  /* 0x00000005ff007c0c */ /* 0x000fda000bf05300 */
[----:B------:R-:W-:Y:S05]  /*0fe0*/  @!P0 BRA `(.L_x_13) ;  /* 0x00000000000c8947 */ /* 0x000fea0003800000 */
[----:B------:R-:W0:Y:S02]  /*0ff0*/  LDC.64 R4, c[0x0][0x588] ;  /* 0x00016200ff047b82 */ /* 0x000e240000000a00 */
[----:B0-----:R1:W5:Y:S01]  /*1000*/  LDG.E R22, desc[UR36][R4.64] ;  /* 0x0000002404167981 */ /* 0x001362000c1e1900 */
[----:B------:R-:W-:Y:S05]  /*1010*/  BRA `(.L_x_12) ;  /* 0x0000000000087947 */ /* 0x000fea0003800000 */
.L_x_13:
[----:B------:R-:W-:Y:S02]  /*1020*/  ULDC UR4, c[0x0][0x580] ;  /* 0x0001600000047ab9 */ /* 0x000fe40000000800 */
[----:B------:R-:W-:-:S07]  /*1030*/  IMAD.U32 R22, RZ, RZ, UR4 ;  /* 0x00000004ff167e24 */ /* 0x000fce000f8e00ff */
.L_x_12:
[----:B------:R-:W-:Y:S02]  /*1040*/  ULDC.64 UR4, c[0x0][0x5a0] ;  /* 0x0001680000047ab9 */ /* 0x000fe40000000a00 */
[----:B------:R-:W-:-:S04]  /*1050*/  ISETP.NE.U32.AND P0, PT, RZ, UR4, PT ;  /* 0x00000004ff007c0c */ /* 0x000fc8000bf05070 */
[----:B------:R-:W-:-:S13]  /*1060*/  ISETP.NE.AND.EX P0, PT, RZ, UR5, PT, P0 ;  /* 0x00000005ff007c0c */ /* 0x000fda000bf05300 */
[----:B------:R-:W-:Y:S05]  /*1070*/  @!P0 BRA `(.L_x_14) ;  /* 0x00000000001c8947 */ /* 0x000fea0003800000 */
[----:B01----:R-:W0:Y:S02]  /*1080*/  LDC.64 R4, c[0x0][0x5a0] ;  /* 0x00016800ff047b82 */ /* 0x003e240000000a00 */
[----:B0-----:R-:W2:Y:S02]  /*1090*/  LDG.E.64 R4, desc[UR36][R4.64] ;  /* 0x0000002404047981 */ /* 0x001ea4000c1e1b00 */
[----:B--2---:R-:W-:-:S04]  /*10a0*/  ISETP.NE.U32.AND P0, PT, R4, RZ, PT ;  /* 0x000000ff0400720c */ /* 0x004fc80003f05070 */
[----:B------:R-:W-:-:S13]  /*10b0*/  ISETP.NE.AND.EX P0, PT, R5, RZ, PT, P0 ;  /* 0x000000ff0500720c */ /* 0x000fda0003f05300 */
[----:B------:R-:W-:Y:S05]  /*10c0*/  @!P0 BRA `(.L_x_14) ;  /* 0x0000000000088947 */ /* 0x000fea0003800000 */
[----:B------:R0:W5:Y:S01]  /*10d0*/  LD.E R90, desc[UR36][R4.64] ;  /* 0x00000024045a7980 */ /* 0x000162000c101900 */
[----:B------:R-:W-:Y:S05]  /*10e0*/  BRA `(.L_x_15) ;  /* 0x0000000000247947 */ /* 0x000fea0003800000 */
.L_x_14:
[----:B------:R-:W-:Y:S02]  /*10f0*/  ULDC.64 UR4, c[0x0][0x590] ;  /* 0x0001640000047ab9 */ /* 0x000fe40000000a00 */
[----:B------:R-:W-:-:S04]  /*1100*/  ISETP.NE.U32.AND P0, PT, RZ, UR4, PT ;  /* 0x00000004ff007c0c */ /* 0x000fc8000bf05070 */
[----:B------:R-:W-:-:S13]  /*1110*/  ISETP.NE.AND.EX P0, PT, RZ, UR5, PT, P0 ;  /* 0x00000005ff007c0c */ /* 0x000fda000bf05300 */
[----:B------:R-:W-:Y:S05]  /*1120*/  @!P0 BRA `(.L_x_16) ;  /* 0x00000000000c8947 */ /* 0x000fea0003800000 */
[----:B------:R-:W2:Y:S02]  /*1130*/  LDC.64 R90, c[0x0][0x590] ;  /* 0x00016400ff5a7b82 */ /* 0x000ea40000000a00 */
[----:B--2---:R2:W5:Y:S01]  /*1140*/  LDG.E R90, desc[UR36][R90.64] ;  /* 0x000000245a5a7981 */ /* 0x004562000c1e1900 */
[----:B------:R-:W-:Y:S05]  /*1150*/  BRA `(.L_x_15) ;  /* 0x0000000000087947 */ /* 0x000fea0003800000 */
.L_x_16:
[----:B------:R-:W-:Y:S02]  /*1160*/  ULDC UR4, c[0x0][0x584] ;  /* 0x0001610000047ab9 */ /* 0x000fe40000000800 */
[----:B------:R-:W-:-:S07]  /*1170*/  IMAD.U32 R90, RZ, RZ, UR4 ;  /* 0x00000004ff5a7e24 */ /* 0x000fce000f8e00ff */
.L_x_15:
[----:B------:R-:W-:-:S13]  /*1180*/  LOP3.LUT P0, RZ, R3, 0xff, RZ, 0xc0, !PT ;  /* 0x000000ff03ff7812 */ /* 0x000fda000780c0ff */
[----:B------:R-:W-:Y:S05]  /*1190*/  @!P0 EXIT ;  /* 0x000000000000894d */ /* 0x000fea0003800000 */
[----:B------:R-:W3:Y:S01]  /*11a0*/  LDC R95, c[0x0][0x658] ;  /* 0x00019600ff5f7b82 */ /* 0x000ee20000000800 */
[----:B------:R-:W-:Y:S01]  /*11b0*/  LOP3.LUT R6, R6, 0x1, RZ, 0xc0, !PT ;  /* 0x0000000106067812 */ /* 0x000fe200078ec0ff */
[----:B------:R-:W-:Y:S01]  /*11c0*/  ULDC.64 UR6, c[0x0][0x288] ;  /* 0x0000a20000067ab9 */ /* 0x000fe20000000a00 */
[----:B------:R-:W-:Y:S01]  /*11d0*/  SHF.R.U32.HI R3, RZ, 0x2, R97 ;  /* 0x00000002ff037819 */ /* 0x000fe20000011661 */
[----:B------:R-:W-:Y:S01]  /*11e0*/  UIADD3 UR4, UR7, 0x3f, URZ ;  /* 0x0000003f07047890 */ /* 0x000fe2000fffe03f */
[----:B------:R-:W-:Y:S01]  /*11f0*/  SHF.R.U32.HI R0, RZ, 0x1, R0 ;  /* 0x00000001ff007819 */ /* 0x000fe20000011600 */
[----:B------:R-:W-:Y:S01]  /*1200*/  IMAD.SHL.U32 R88, R6, 0x40, RZ ;  /* 0x0000004006587824 */ /* 0x000fe200078e00ff */
[----:B------:R-:W-:Y:S01]  /*1210*/  LOP3.LUT R3, R3, 0x7, RZ, 0xc0, !PT ;  /* 0x0000000703037812 */ /* 0x000fe200078ec0ff */
[----:B01----:R-:W0:Y:S01]  /*1220*/  LDC.64 R4, c[0x0][0x5c8] ;  /* 0x00017200ff047b82 */ /* 0x003e220000000a00 */
[----:B------:R-:W-:Y:S01]  /*1230*/  USHF.R.S32.HI UR5, URZ, 0x1f, UR4 ;  /* 0x0000001f3f057899 */ /* 0x000fe20008011404 */
[----:B------:R-:W-:Y:S01]  /*1240*/  LOP3.LUT R0, R0, 0x30, RZ, 0xc0, !PT ;  /* 0x0000003000007812 */ /* 0x000fe200078ec0ff */
[----:B------:R-:W-:Y:S01]  /*1250*/  IMAD.MOV.U32 R8, RZ, RZ, 0x1 ;  /* 0x00000001ff087424 */ /* 0x000fe200078e00ff */
[--C-:B------:R-:W-:Y:S01]  /*1260*/  LOP3.LUT R88, R88, 0x40, R3.reuse, 0xe2, !PT ;  /* 0x0000004058587812 */ /* 0x100fe200078ee203 */
[----:B------:R-:W-:Y:S01]  /*1270*/  ULEA.HI UR5, UR5, UR4, URZ, 0x6 ;  /* 0x0000000405057291 */ /* 0x000fe2000f8f303f */
[-C--:B------:R-:W-:Y:S01]  /*1280*/  IADD3 R3, RZ, -R0.reuse, -R3 ;  /* 0x80000000ff037210 */ /* 0x080fe20007ffe803 */
[----:B------:R-:W-:Y:S01]  /*1290*/  IMAD.U32 R7, RZ, RZ, UR6 ;  /* 0x00000006ff077e24 */ /* 0x000fe2000f8e00ff */
[----:B------:R-:W1:Y:S01]  /*12a0*/  LDC R99, c[0x0][0x600] ;  /* 0x00018000ff637b82 */ /* 0x000e620000000800 */
[----:B------:R-:W-:Y:S01]  /*12b0*/  LOP3.LUT R88, R88, R0, RZ, 0xfc, !PT ;  /* 0x0000000058587212 */ /* 0x000fe200078efcff */
[----:B------:R-:W-:Y:S01]  /*12c0*/  IMAD.MOV.U32 R0, RZ, RZ, -0x1 ;  /* 0xffffffffff007424 */ /* 0x000fe200078e00ff */
[----:B------:R-:W-:Y:S01]  /*12d0*/  USHF.R.S32.HI UR43, URZ, 0x6, UR5 ;  /* 0x000000063f2b7899 */ /* 0x000fe20008011405 */
[C---:B------:R-:W-:Y:S01]  /*12e0*/  LOP3.LUT R96, R97.reuse, 0x3, RZ, 0xc0, !PT ;  /* 0x0000000361607812 */ /* 0x040fe200078ec0ff */
[----:B------:R-:W-:Y:S01]  /*12f0*/  IMAD R3, R6, -0x40, R3 ;  /* 0xffffffc006037824 */ /* 0x000fe200078e0203 */
[C---:B------:R-:W-:Y:S01]  /*1300*/  LOP3.LUT R98, R97.reuse, 0x80, RZ, 0xc0, !PT ;  /* 0x0000008061627812 */ /* 0x040fe200078ec0ff */
[----:B------:R-:W-:Y:S01]  /*1310*/  UISETP.LT.AND UP0, UPT, UR43, 0x1, UPT ;  /* 0x000000012b00788c */ /* 0x000fe2000bf01270 */
[-C--:B---3--:R-:W-:Y:S01]  /*1320*/  SHF.L.U32 R0, R0, R95.reuse, RZ ;  /* 0x0000005f00007219 */ /* 0x088fe200000006ff */
[----:B------:R-:W-:Y:S01]  /*1330*/  ULDC UR4, c[0x0][0x284] ;  /* 0x0000a10000047ab9 */ /* 0x000fe20000000800 */
[----:B------:R-:W-:Y:S01]  /*1340*/  IMAD R96, R96, -0x2, R7 ;  /* 0xfffffffe60607824 */ /* 0x000fe200078e0207 */
[----:B------:R-:W-:Y:S01]  /*1350*/  USEL UR44, UR43, 0x1, UP0 ;  /* 0x000000012b2c7887 */ /* 0x000fe20008000000 */
[----:B------:R-:W-:Y:S01]  /*1360*/  SHF.L.U32 R95, R8, R95, RZ ;  /* 0x0000005f085f7219 */ /* 0x000fe200000006ff */
[----:B------:R-:W-:Y:S01]  /*1370*/  IMAD.SHL.U32 R97, R97, 0x2, RZ ;  /* 0x0000000261617824 */ /* 0x000fe200078e00ff */
[----:B------:R-:W-:Y:S01]  /*1380*/  LOP3.LUT R117, R18, 0x1, RZ, 0xfc, !PT ;  /* 0x0000000112757812 */ /* 0x000fe200078efcff */
[----:B------:R-:W-:Y:S01]  /*1390*/  VIADD R101, R3, UR4 ;  /* 0x0000000403657c36 */ /* 0x000fe20008000000 */
[C-C-:B0-----:R-:W-:Y:S01]  /*13a0*/  SHF.L.U64.HI R93, R4.reuse, 0x7, R5.reuse ;  /* 0x00000007045d7819 */ /* 0x141fe20000010205 */
[C---:B------:R-:W-:Y:S01]  /*13b0*/  IMAD.SHL.U32 R92, R4.reuse, 0x80, RZ ;  /* 0x00000080045c7824 */ /* 0x040fe200078e00ff */
[C---:B------:R-:W-:Y:S01]  /*13c0*/  SHF.L.U64.HI R94, R4.reuse, 0x3, R5 ;  /* 0x00000003045e7819 */ /* 0x040fe20000010205 */
[----:B--2---:R-:W-:Y:S01]  /*13d0*/  IMAD.SHL.U32 R91, R4, 0x8, RZ ;  /* 0x00000008045b7824 */ /* 0x004fe200078e00ff */
[----:B------:R-:W-:Y:S01]  /*13e0*/  SHF.R.U32.HI R98, RZ, 0x7, R98 ;  /* 0x00000007ff627819 */ /* 0x000fe20000011662 */
[----:B------:R-:W-:Y:S01]  /*13f0*/  IMAD.MOV.U32 R89, RZ, RZ, RZ ;  /* 0x000000ffff597224 */ /* 0x000fe200078e00ff */
[----:B------:R-:W-:Y:S01]  /*1400*/  LOP3.LUT R100, RZ, R0, RZ, 0x33, !PT ;  /* 0x00000000ff647212 */ /* 0x000fe200078e33ff */
[----:B------:R-:W-:Y:S01]  /*1410*/  UIADD3 UR44, UR43, -UR44, URZ ;  /* 0x8000002c2b2c7290 */ /* 0x000fe2000fffe03f */
[----:B-1----:R-:W-:Y:S01]  /*1420*/  VIADD R99, R99, 0xffffffff ;  /* 0xffffffff63637836 */ /* 0x002fe20000000000 */
[----:B------:R-:W-:Y:S01]  /*1430*/  UMOV UR40, URZ ;  /* 0x0000003f00287c82 */ /* 0x000fe20008000000 */
[----:B------:R-:W-:-:S09]  /*1440*/  UMOV UR42, URZ ;  /* 0x0000003f002a7c82 */ /* 0x000fd20008000000 */
.L_x_160:
[----:B0-----:R-:W0:Y:S01]  /*1450*/  SHFL.IDX PT, R0, R98, RZ, 0x1f ;  /* 0x00001fff62007589 */ /* 0x001e2200000e0000 */
[----:B-1----:R-:W1:Y:S01]  /*1460*/  S2UR UR7, SR_CgaCtaId ;  /* 0x00000000000779c3 */ /* 0x002e620000008800 */
[----:B------:R-:W-:Y:S01]  /*1470*/  UMOV UR6, 0x400 ;  /* 0x0000040000067882 */ /* 0x000fe20000000000 */
[----:B0-----:R-:W-:Y:S01]  /*1480*/  R2UR UR4, R0 ;  /* 0x00000000000472ca */ /* 0x001fe200000e0000 */
[----:B-1----:R-:W-:-:S12]  /*1490*/  ULEA UR6, UR7, UR6, 0x18 ;  /* 0x0000000607067291 */ /* 0x002fd8000f8ec03f */
[----:B------:R-:W-:-:S04]  /*14a0*/  ULEA.HI UR5, UR4, UR4, URZ, 0x1 ;  /* 0x0000000404057291 */ /* 0x000fc8000f8f083f */
[----:B------:R-:W-:-:S04]  /*14b0*/  ULOP3.LUT UR5, UR5, 0x7fffe, URZ, 0xc0, !UPT ;  /* 0x0007fffe05057892 */ /* 0x000fc8000f8ec03f */
[----:B------:R-:W-:-:S03]  /*14c0*/  UIADD3 UR5, UR4, -UR5, URZ ;  /* 0x8000000504057290 */ /* 0x000fc6000fffe03f */
[----:B------:R-:W-:Y:S01]  /*14d0*/  ULDC UR4, c[0x0][0x28c] ;  /* 0x0000a30000047ab9 */ /* 0x000fe20000000800 */
[----:B------:R-:W-:Y:S01]  /*14e0*/  ULEA UR5, UR5, UR6, 0xd ;  /* 0x0000000605057291 */ /* 0x000fe2000f8e683f */
[----:B------:R-:W-:-:S03]  /*14f0*/  ISETP.LT.AND P0, PT, RZ, UR4, PT ;  /* 0x00000004ff007c0c */ /* 0x000fc6000bf01270 */
[----:B------:R-:W-:-:S04]  /*1500*/  UIADD3 UR5, UR5, 0x100, URZ ;  /* 0x0000010005057890 */ /* 0x000fc8000fffe03f */
[----:B------:R-:W-:-:S04]  /*1510*/  USHF.R.U32.HI UR5, URZ, 0x4, UR5 ;  /* 0x000000043f057899 */ /* 0x000fc80008011605 */
[----:B------:R-:W-:-:S04]  /*1520*/  ULOP3.LUT UR5, UR5, 0x3fff, URZ, 0xc0, !UPT ;  /* 0x00003fff05057892 */ /* 0x000fc8000f8ec03f */
[----:B------:R-:W-:Y:S01]  /*1530*/  ULOP3.LUT UR45, UR5, 0x10000, URZ, 0xfc, !UPT ;  /* 0x00010000052d7892 */ /* 0x000fe2000f8efc3f */
[----:B--23-5:R-:W-:Y:S11]  /*1540*/  @P0 BRA `(.L_x_17) ;  /* 0x0000000000400947 */ /* 0x02cff60003800000 */
[----:B------:R-:W-:Y:S01]  /*1550*/  MOV R0, 0x0 ;  /* 0x0000000000007802 */ /* 0x000fe20000000f00 */
[----:B------:R-:W-:Y:S01]  /*1560*/  ULDC.64 UR4, c[0x4][0x68] ;  /* 0x01001a0000047ab9 */ /* 0x000fe20000000a00 */
[----:B------:R-:W-:Y:S01]  /*1570*/  ULDC.64 UR6, c[0x4][0x8] ;  /* 0x0100020000067ab9 */ /* 0x000fe20000000a00 */
[----:B------:R-:W-:Y:S01]  /*1580*/  IMAD.U32 R4, RZ, RZ, UR4 ;  /* 0x00000004ff047e24 */ /* 0x000fe2000f8e00ff */
[----:B------:R0:W1:Y:S01]  /*1590*/  LDC.64 R14, c[0x4][R0] ;  /* 0x01000000000e7b82 */ /* 0x0000620000000a00 */
[----:B------:R-:W-:Y:S01]  /*15a0*/  IMAD.U32 R5, RZ, RZ, UR5 ;  /* 0x00000005ff057e24 */ /* 0x000fe2000f8e00ff */
[----:B------:R-:W-:Y:S01]  /*15b0*/  ULDC.64 UR4, c[0x4][0x70] ;  /* 0x01001c0000047ab9 */ /* 0x000fe20000000a00 */
[----:B------:R-:W-:Y:S02]  /*15c0*/  IMAD.U32 R10, RZ, RZ, UR6 ;  /* 0x00000006ff0a7e24 */ /* 0x000fe4000f8e00ff */
[----:B------:R-:W-:Y:S02]  /*15d0*/  IMAD.U32 R6, RZ, RZ, UR4 ;  /* 0x00000004ff067e24 */ /* 0x000fe4000f8e00ff */
[----:B------:R-:W-:-:S02]  /*15e0*/  IMAD.U32 R7, RZ, RZ, UR5 ;  /* 0x00000005ff077e24 */ /* 0x000fc4000f8e00ff */
[----:B------:R-:W-:Y:S02]  /*15f0*/  IMAD.U32 R11, RZ, RZ, UR7 ;  /* 0x00000007ff0b7e24 */ /* 0x000fe4000f8e00ff */
[----:B------:R-:W-:Y:S02]  /*1600*/  IMAD.MOV.U32 R8, RZ, RZ, 0x1e1 ;  /* 0x000001e1ff087424 */ /* 0x000fe400078e00ff */
[----:B------:R-:W-:Y:S02]  /*1610*/  IMAD.MOV.U32 R12, RZ, RZ, 0x1 ;  /* 0x00000001ff0c7424 */ /* 0x000fe400078e00ff */
[----:B0-----:R-:W-:-:S07]  /*1620*/  IMAD.MOV.U32 R13, RZ, RZ, RZ ;  /* 0x000000ffff0d7224 */ /* 0x001fce00078e00ff */
[----:B------:R-:W-:-:S07]  /*1630*/  LEPC R20, `(.L_x_17) ;  /* 0x000000001014794e */ /* 0x000fce0000000000 */
[----:B-1---5:R-:W-:Y:S05]  /*1640*/  CALL.ABS.NOINC R14 ;  /* 0x000000000e007343 */ /* 0x022fea0003c00000 */
.L_x_17:
[----:B------:R-:W-:-:S13]  /*1650*/  ISETP.NE.AND P0, PT, R117, 0x3, PT ;  /* 0x000000037500780c */ /* 0x000fda0003f05270 */
[----:B------:R-:W-:Y:S05]  /*1660*/  @!P0 BRA `(.L_x_18) ;  /* 0x0000000000048947 */ /* 0x000fea0003800000 */
[----:B------:R-:W-:Y:S01]  /*1670*/  BPT.TRAP 0x1 ;  /* 0x000000040000795c */ /* 0x000fe20000300000 */
.L_x_18:
[----:B------:R-:W0:Y:S01]  /*1680*/  S2UR UR5, SR_CgaCtaId ;  /* 0x00000000000579c3 */ /* 0x000e220000008800 */
[----:B------:R-:W-:Y:S01]  /*1690*/  UMOV UR4, 0x400 ;  /* 0x0000040000047882 */ /* 0x000fe20000000000 */
[----:B------:R-:W-:Y:S02]  /*16a0*/  IMAD.U32 R0, RZ, RZ, UR40 ;  /* 0x00000028ff007e24 */ /* 0x000fe4000f8e00ff */
[----:B------:R-:W-:-:S03]  /*16b0*/  IMAD.U32 R3, RZ, RZ, UR42 ;  /* 0x0000002aff037e24 */ /* 0x000fc6000f8e00ff */
[----:B------:R-:W-:Y:S01]  /*16c0*/  SHF.L.U32 R0, R0, 0x1f, RZ ;  /* 0x0000001f00007819 */ /* 0x000fe200000006ff */
[----:B0-----:R-:W-:-:S06]  /*16d0*/  ULEA UR4, UR5, UR4, 0x18 ;  /* 0x0000000405047291 */ /* 0x001fcc000f8ec03f */
[----:B------:R-:W-:-:S04]  /*16e0*/  IMAD.U32 R6, RZ, RZ, UR4 ;  /* 0x00000004ff067e24 */ /* 0x000fc8000f8e00ff */
[----:B------:R-:W-:-:S04]  /*16f0*/  IMAD R3, R3, 0x8, R6 ;  /* 0x0000000803037824 */ /* 0x000fc800078e0206 */
[----:B------:R0:W1:Y:S01]  /*1700*/  SYNCS.PHASECHK.TRANS64.TRYWAIT P1, [R3+URZ], R0 ;  /* 0x00000000030075a7 */ /* 0x000062000802017f */
[----:B------:R-:W-:Y:S05]  /*1710*/  @!P0 BRA `(.L_x_19) ;  /* 0x0000000000048947 */ /* 0x000fea0003800000 */
[----:B------:R-:W-:Y:S01]  /*1720*/  BPT.TRAP 0x1 ;  /* 0x000000040000795c */ /* 0x000fe20000300000 */
.L_x_19:
[----:B------:R-:W-:-:S05]  /*1730*/  IMAD.U32 R4, RZ, RZ, UR44 ;  /* 0x0000002cff047e24 */ /* 0x000fca000f8e00ff */
[----:B------:R-:W-:Y:S01]  /*1740*/  ISETP.GE.AND P2, PT, R4, 0x1, PT ;  /* 0x000000010400780c */ /* 0x000fe20003f46270 */
[----:B-1----:R-:W-:-:S12]  /*1750*/  @P1 BRA `(.L_x_20) ;  /* 0x0000000000081947 */ /* 0x002fd80003800000 */
[----:B------:R-:W1:Y:S02]  /*1760*/  SYNCS.PHASECHK.TRANS64.TRYWAIT P1, [R3+URZ], R0 ;  /* 0x00000000030075a7 */ /* 0x000e64000802017f */
[----:B-1----:R-:W-:Y:S05]  /*1770*/  @!P1 BRA `(.L_x_21) ;  /* 0x0000007400ec9947 */ /* 0x002fea0003800000 */
.L_x_20:
[----:B------:R-:W-:Y:S05]  /*1780*/  WARPSYNC.ALL ;  /* 0x0000000000007948 */ /* 0x000fea0003800000 */
[----:B------:R-:W-:Y:S01]  /*1790*/  R2UR UR4, R6 ;  /* 0x00000000060472ca */ /* 0x000fe200000e0000 */
[----:B------:R-:W-:Y:S01]  /*17a0*/  ULEA UR8, UR42, UR45, 0xc ;  /* 0x0000002d2a087291 */ /* 0x000fe2000f8e603f */
[----:B------:R-:W-:Y:S01]  /*17b0*/  WARPGROUP.ARRIVE ;  /* 0x00000000000079c5 */ /* 0x000fe20000000000 */
[----:B------:R-:W-:Y:S01]  /*17c0*/  UMOV UR9, 0x40000040 ;  /* 0x4000004000097882 */ /* 0x000fe20000000000 */
[----:B------:R-:W-:Y:S01]  /*17d0*/  UMOV UR11, 0x40000040 ;  /* 0x40000040000b7882 */ /* 0x000fe20000000000 */
[----:B------:R-:W-:Y:S01]  /*17e0*/  UIADD3 UR12, UR8, 0x400, URZ ;  /* 0x00000400080c7890 */ /* 0x000fe2000fffe03f */
[----:B------:R-:W-:Y:S01]  /*17f0*/  UMOV UR15, UR11 ;  /* 0x0000000b000f7c82 */ /* 0x000fe20008000000 */
[----:B------:R-:W-:Y:S01]  /*1800*/  UMOV UR13, 0x40000040 ;  /* 0x40000040000d7882 */ /* 0x000fe20000000000 */
[----:B------:R-:W-:-:S05]  /*1810*/  UIADD3 UR5, UR8, 0x402, URZ ;  /* 0x0000040208057890 */ /* 0x000fca000fffe03f */
[----:B------:R-:W-:-:S04]  /*1820*/  UIADD3 UR4, UR4, 0x40100, URZ ;  /* 0x0004010004047890 */ /* 0x000fc8000fffe03f */
[----:B------:R-:W-:-:S04]  /*1830*/  USHF.R.U32.HI UR4, URZ, 0x4, UR4 ;  /* 0x000000043f047899 */ /* 0x000fc80008011604 */
[----:B------:R-:W-:-:S04]  /*1840*/  ULOP3.LUT UR4, UR4, 0x3fff, URZ, 0xc0, !UPT ;  /* 0x00003fff04047892 */ /* 0x000fc8000f8ec03f */
[----:B------:R-:W-:-:S04]  /*1850*/  ULOP3.LUT UR4, UR4, 0x10000, URZ, 0xfc, !UPT ;  /* 0x0001000004047892 */ /* 0x000fc8000f8efc3f */
[----:B------:R-:W-:-:S07]  /*1860*/  ULEA UR6, UR42, UR4, 0xa ;  /* 0x000000042a067291 */ /* 0x000fce000f8e503f */
[----:B------:R-:W-:Y:S02]  /*1870*/  UMOV UR10, UR6 ;  /* 0x00000006000a7c82 */ /* 0x000fe40008000000 */
[----:B------:R-:W-:Y:S01]  /*1880*/  HGMMA.64x64x8.F32.TF32 R56, gdesc[UR8], RZ, !UPT, gsb0 ;  /* 0x04e00000083879f0 */ /* 0x000fe2000c0028ff */
[----:B------:R-:W-:Y:S01]  /*1890*/  UMOV UR14, UR10 ;  /* 0x0000000a000e7c82 */ /* 0x000fe20008000000 */
[----:B------:R-:W-:Y:S01]  /*18a0*/  UIADD3 UR10, UR6, 0x206, URZ ;  /* 0x00000206060a7890 */ /* 0x000fe2000fffe03f */
[----:B------:R-:W-:Y:S01]  /*18b0*/  UMOV UR9, 0x40000040 ;  /* 0x4000004000097882 */ /* 0x000fe20000000000 */
[----:B------:R-:W-:Y:S01]  /*18c0*/  UMOV UR11, 0x40000040 ;  /* 0x40000040000b7882 */ /* 0x000fe20000000000 */
[----:B------:R-:W-:Y:S02]  /*18d0*/  WARPGROUP.DEPBAR.LE gsb0, 0x0 ;  /* 0x00008000000079c5 */ /* 0x000fe40000010000 */
[----:B------:R-:W-:-:S06]  /*18e0*/  WARPGROUP.ARRIVE ;  /* 0x00000000000079c5 */ /* 0x000fcc0000000000 */
[----:B------:R-:W-:Y:S01]  /*18f0*/  HGMMA.64x64x8.F32.TF32 R24, gdesc[UR12], RZ, !UPT, gsb0 ;  /* 0x04e000000c1879f0 */ /* 0x000fe2000c0028ff */
[----:B------:R-:W-:Y:S02]  /*1900*/  UIADD3 UR12, UR8, 0x2, URZ ;  /* 0x00000002080c7890 */ /* 0x000fe4000fffe03f */
[----:B------:R-:W-:Y:S01]  /*1910*/  UIADD3 UR14, UR6, 0x2, URZ ;  /* 0x00000002060e7890 */ /* 0x000fe2000fffe03f */
[----:B------:R-:W-:Y:S01]  /*1920*/  UMOV UR13, 0x40000040 ;  /* 0x40000040000d7882 */ /* 0x000fe20000000000 */
[----:B------:R-:W-:Y:S01]  /*1930*/  UMOV UR15, 0x40000040 ;  /* 0x40000040000f7882 */ /* 0x000fe20000000000 */
[----:B------:R-:W-:Y:S02]  /*1940*/  WARPGROUP.DEPBAR.LE gsb0, 0x0 ;  /* 0x00008000000079c5 */ /* 0x000fe40000010000 */
[----:B------:R-:W-:-:S06]  /*1950*/  WARPGROUP.ARRIVE ;  /* 0x00000000000079c5 */ /* 0x000fcc0000000000 */
[----:B------:R-:W-:Y:S01]  /*1960*/  HGMMA.64x64x8.F32.TF32 R56, gdesc[UR12], R56, gsb0 ;  /* 0x04e000000c3879f0 */ /* 0x000fe20008002838 */
[----:B------:R-:W-:Y:S01]  /*1970*/  UMOV UR12, UR5 ;  /* 0x00000005000c7c82 */ /* 0x000fe20008000000 */
[----:B------:R-:W-:Y:S01]  /*1980*/  UMOV UR13, 0x40000040 ;  /* 0x40000040000d7882 */ /* 0x000fe20000000000 */
[----:B------:R-:W-:Y:S01]  /*1990*/  UIADD3 UR5, UR8, 0x404, URZ ;  /* 0x0000040408057890 */ /* 0x000fe2000fffe03f */
[----:B------:R-:W-:Y:S02]  /*19a0*/  WARPGROUP.DEPBAR.LE gsb0, 0x0 ;  /* 0x00008000000079c5 */ /* 0x000fe40000010000 */
[----:B------:R-:W-:-:S06]  /*19b0*/  WARPGROUP.ARRIVE ;  /* 0x00000000000079c5 */ /* 0x000fcc0000000000 */
[----:B------:R-:W-:Y:S01]  /*19c0*/  HGMMA.64x64x8.F32.TF32 R24, gdesc[UR12], R24, gsb0 ;  /* 0x04e000000c1879f0 */ /* 0x000fe20008002818 */
        /* <DEDUP_REMOVED lines=56> */
[----:B------:R-:W-:Y:S01]  /*1d50*/  UIADD3 UR6, UR8, 0xc06, URZ ;  /* 0x00000c0608067890 */ /* 0x000fe2000fffe03f */
[----:B------:R-:W-:Y:S02]  /*1d60*/  WARPGROUP.DEPBAR.LE gsb0, 0x0 ;  /* 0x00008000000079c5 */ /* 0x000fe40000010000 */
[----:B------:R-:W-:-:S06]  /*1d70*/  WARPGROUP.ARRIVE ;  /* 0x00000000000079c5 */ /* 0x000fcc0000000000 */
[----:B------:R-:W-:Y:S01]  /*1d80*/  HGMMA.64x64x8.F32.TF32 R56, gdesc[UR12], R56, gsb0 ;  /* 0x04e000000c3879f0 */ /* 0x000fe20008002838 */
[----:B------:R-:W-:Y:S01]  /*1d90*/  UMOV UR12, UR5 ;  /* 0x00000005000c7c82 */ /* 0x000fe20008000000 */
[----:B------:R-:W-:Y:S01]  /*1da0*/  UMOV UR13, 0x40000040 ;  /* 0x40000040000d7882 */ /* 0x000fe20000000000 */
[----:B------:R-:W-:-:S07]  /*1db0*/  UIADD3 UR5, UR8, 0x806, URZ ;  /* 0x0000080608057890 */ /* 0x000fce000fffe03f */
[----:B------:R-:W-:Y:S01]  /*1dc0*/  UMOV UR8, UR5 ;  /* 0x0000000500087c82 */ /* 0x000fe20008000000 */
[----:B------:R-:W-:Y:S02]  /*1dd0*/  WARPGROUP.DEPBAR.LE gsb0, 0x0 ;  /* 0x00008000000079c5 */ /* 0x000fe40000010000 */
[----:B------:R-:W-:-:S06]  /*1de0*/  WARPGROUP.ARRIVE ;  /* 0x00000000000079c5 */ /* 0x000fcc0000000000 */
[----:B------:R-:W-:Y:S03]  /*1df0*/  HGMMA.64x64x8.F32.TF32 R24, gdesc[UR12], R24, gsb0 ;  /* 0x04e000000c1879f0 */ /* 0x000fe60008002818 */
[----:B------:R-:W-:Y:S02]  /*1e00*/  WARPGROUP.DEPBAR.LE gsb0, 0x0 ;  /* 0x00008000000079c5 */ /* 0x000fe40000010000 */
[----:B------:R-:W-:-:S06]  /*1e10*/  WARPGROUP.ARRIVE ;  /* 0x00000000000079c5 */ /* 0x000fcc0000000000 */
[----:B------:R-:W-:Y:S01]  /*1e20*/  HGMMA.64x64x8.F32.TF32 R56, gdesc[UR8], R56, gsb0 ;  /* 0x04e00000083879f0 */ /* 0x000fe20008002838 */
[----:B------:R-:W-:Y:S01]  /*1e30*/  UMOV UR8, UR6 ;  /* 0x0000000600087c82 */ /* 0x000fe20008000000 */
[----:B------:R-:W-:Y:S01]  /*1e40*/  UMOV UR9, 0x40000040 ;  /* 0x4000004000097882 */ /* 0x000fe20000000000 */
[----:B------:R-:W-:Y:S02]  /*1e50*/  WARPGROUP.DEPBAR.LE gsb0, 0x0 ;  /* 0x00008000000079c5 */ /* 0x000fe40000010000 */
[----:B------:R-:W-:-:S06]  /*1e60*/  WARPGROUP.ARRIVE ;  /* 0x00000000000079c5 */ /* 0x000fcc0000000000 */
[----:B------:R-:W-:Y:S03]  /*1e70*/  HGMMA.64x64x8.F32.TF32 R24, gdesc[UR8], R24, gsb0 ;  /* 0x04e00000081879f0 */ /* 0x000fe60008002818 */
[----:B------:R-:W-:Y:S02]  /*1e80*/  WARPGROUP.DEPBAR.LE gsb0, 0x0 ;  /* 0x00008000000079c5 */ /* 0x000fe40000010000 */
[----:B------:R-:W-:Y:S05]  /*1e90*/  @!P2 BRA `(.L_x_22) ;  /* 0x000000080058a947 */ /* 0x000fea0003800000 */
[----:B------:R-:W-:Y:S01]  /*1ea0*/  UIADD3 UR5, UR42, 0x1, URZ ;  /* 0x000000012a057890 */ /* 0x000fe2000fffe03f */
[----:B01----:R-:W-:Y:S02]  /*1eb0*/  IMAD.U32 R0, RZ, RZ, UR44 ;  /* 0x0000002cff007e24 */ /* 0x003fe4000f8e00ff */
[----:B------:R-:W-:Y:S01]  /*1ec0*/  IMAD.U32 R3, RZ, RZ, UR42 ;  /* 0x0000002aff037e24 */ /* 0x000fe2000f8e00ff */
[----:B------:R-:W-:-:S04]  /*1ed0*/  UISETP.NE.AND UP0, UPT, UR5, 0x4, UPT ;  /* 0x000000040500788c */ /* 0x000fc8000bf05270 */
[----:B------:R-:W-:Y:S02]  /*1ee0*/  USEL UR6, URZ, 0x1, UP0 ;  /* 0x000000013f067887 */ /* 0x000fe40008000000 */
[----:B------:R-:W-:Y:S02]  /*1ef0*/  USEL UR5, UR5, URZ, UP0 ;  /* 0x0000003f05057287 */ /* 0x000fe40008000000 */
[----:B------:R-:W-:-:S06]  /*1f00*/  ULOP3.LUT UR6, UR40, UR6, URZ, 0x3c, !UPT ;  /* 0x0000000628067292 */ /* 0x000fcc000f8e3c3f */
[----:B------:R-:W-:-:S07]  /*1f10*/  IMAD.U32 R7, RZ, RZ, UR6 ;  /* 0x00000006ff077e24 */ /* 0x000fce000f8e00ff */
.L_x_29:
[----:B------:R-:W-:Y:S05]  /*1f20*/  @!P0 BRA `(.L_x_23) ;  /* 0x0000000000048947 */ /* 0x000fea0003800000 */
[----:B------:R-:W-:Y:S01]  /*1f30*/  BPT.TRAP 0x1 ;  /* 0x000000040000795c */ /* 0x000fe20000300000 */
.L_x_23:
[----:B------:R-:W0:Y:S01]  /*1f40*/  S2UR UR7, SR_CgaCtaId ;  /* 0x00000000000779c3 */ /* 0x000e220000008800 */
[----:B------:R-:W-:Y:S01]  /*1f50*/  UMOV UR6, 0x400 ;  /* 0x0000040000067882 */ /* 0x000fe20000000000 */
[----:B------:R-:W-:Y:S01]  /*1f60*/  IMAD.U32 R5, RZ, RZ, UR5 ;  /* 0x00000005ff057e24 */ /* 0x000fe2000f8e00ff */
[----:B------:R-:W-:Y:S01]  /*1f70*/  SHF.L.U32 R4, R7, 0x1f, RZ ;  /* 0x0000001f07047819 */ /* 0x000fe200000006ff */
[----:B0-----:R-:W-:-:S06]  /*1f80*/  ULEA UR6, UR7, UR6, 0x18 ;  /* 0x0000000607067291 */ /* 0x001fcc000f8ec03f */
[----:B------:R-:W-:-:S04]  /*1f90*/  IMAD.U32 R6, RZ, RZ, UR6 ;  /* 0x00000006ff067e24 */ /* 0x000fc8000f8e00ff */
[----:B------:R-:W-:-:S04]  /*1fa0*/  IMAD R5, R5, 0x8, R6 ;  /* 0x0000000805057824 */ /* 0x000fc800078e0206 */
[----:B------:R0:W1:Y:S01]  /*1fb0*/  SYNCS.PHASECHK.TRANS64.TRYWAIT P1, [R5+URZ], R4 ;  /* 0x00000004050075a7 */ /* 0x000062000802017f */
[----:B------:R-:W-:Y:S05]  /*1fc0*/  @!P0 BRA `(.L_x_24) ;  /* 0x0000000000048947 */ /* 0x000fea0003800000 */
[----:B------:R-:W-:Y:S01]  /*1fd0*/  BPT.TRAP 0x1 ;  /* 0x000000040000795c */ /* 0x000fe20000300000 */
.L_x_24:
[----:B-1----:R-:W-:Y:S05]  /*1fe0*/  @P1 BRA `(.L_x_25) ;  /* 0x0000000000081947 */ /* 0x002fea0003800000 */
[----:B------:R-:W1:Y:S02]  /*1ff0*/  SYNCS.PHASECHK.TRANS64.TRYWAIT P1, [R5+URZ], R4 ;  /* 0x00000004050075a7 */ /* 0x000e64000802017f */
[----:B-1----:R-:W-:Y:S05]  /*2000*/  @!P1 BRA `(.L_x_26) ;  /* 0x0000006c00dc9947 */ /* 0x002fea0003800000 */
.L_x_25:
[----:B------:R-:W-:Y:S01]  /*2010*/  ULEA UR8, UR5, UR4, 0xa ;  /* 0x0000000405087291 */ /* 0x000fe2000f8e503f */
[----:B------:R-:W-:Y:S01]  /*2020*/  WARPGROUP.ARRIVE ;  /* 0x00000000000079c5 */ /* 0x000fe20000000000 */
[----:B------:R-:W-:Y:S01]  /*2030*/  ULEA UR6, UR5, UR45, 0xc ;  /* 0x0000002d05067291 */ /* 0x000fe2000f8e603f */
[----:B------:R-:W-:Y:S01]  /*2040*/  UMOV UR15, 0x40000040 ;  /* 0x40000040000f7882 */ /* 0x000fe20000000000 */
[----:B------:R-:W-:Y:S02]  /*2050*/  UMOV UR13, 0x40000040 ;  /* 0x40000040000d7882 */ /* 0x000fe40000000000 */
[----:B------:R-:W-:Y:S01]  /*2060*/  UIADD3 UR7, UR6, 0x400, URZ ;  /* 0x0000040006077890 */ /* 0x000fe2000fffe03f */
[----:B------:R-:W-:Y:S02]  /*2070*/  UMOV UR14, UR8 ;  /* 0x00000008000e7c82 */ /* 0x000fe40008000000 */
[----:B------:R-:W-:Y:S01]  /*2080*/  UMOV UR12, UR6 ;  /* 0x00000006000c7c82 */ /* 0x000fe20008000000 */
[----:B------:R-:W-:Y:S01]  /*2090*/  UIADD3 UR10, UR8, 0x206, URZ ;  /* 0x00000206080a7890 */ /* 0x000fe2000fffe03f */
[----:B------:R-:W-:Y:S01]  /*20a0*/  HGMMA.64x64x8.F32.TF32 R56, gdesc[UR12], R56, gsb0 ;  /* 0x04e000000c3879f0 */ /* 0x000fe20008002838 */
[----:B------:R-:W-:Y:S01]  /*20b0*/  UMOV UR13, 0x40000040 ;  /* 0x40000040000d7882 */ /* 0x000fe20000000000 */
[----:B------:R-:W-:Y:S01]  /*20c0*/  UMOV UR12, UR7 ;  /* 0x00000007000c7c82 */ /* 0x000fe20008000000 */
[----:B------:R-:W-:Y:S01]  /*20d0*/  UIADD3 UR7, UR6, 0x402, URZ ;  /* 0x0000040206077890 */ /* 0x000fe2000fffe03f */
[----:B------:R-:W-:Y:S01]  /*20e0*/  UMOV UR11, 0x40000040 ;  /* 0x40000040000b7882 */ /* 0x000fe20000000000 */
[----:B------:R-:W-:Y:S01]  /*20f0*/  UMOV UR9, 0x40000040 ;  /* 0x4000004000097882 */ /* 0x000fe20000000000 */
[----:B------:R-:W-:-:S02]  /*2100*/  WARPGROUP.DEPBAR.LE gsb0, 0x0 ;  /* 0x00008000000079c5 */ /* 0x000fc40000010000 */
        /* <DEDUP_REMOVED lines=71> */
[----:B------:R-:W-:Y:S02]  /*2580*/  UIADD3 UR8, UR6, 0x806, URZ ;  /* 0x0000080606087890 */ /* 0x000fe4000fffe03f */
[----:B------:R-:W-:Y:S01]  /*2590*/  UIADD3 UR6, UR6, 0xc06, URZ ;  /* 0x00000c0606067890 */ /* 0x000fe2000fffe03f */
        /* <DEDUP_REMOVED lines=18> */
[----:B------:R-:W-:Y:S01]  /*26c0*/  BPT.TRAP 0x1 ;  /* 0x000000040000795c */ /* 0x000fe20000300000 */
.L_x_27:
[----:B------:R-:W-:-:S13]  /*26d0*/  ISETP.NE.AND P1, PT, R116, RZ, PT ;  /* 0x000000ff7400720c */ /* 0x000fda0003f25270 */
[----:B01----:R-:W-:-:S04]  /*26e0*/  @P1 IMAD R4, R3, 0x8, R6 ;  /* 0x0000000803041824 */ /* 0x003fc800078e0206 */
[----:B------:R-:W-:-:S05]  /*26f0*/  @P1 VIADD R4, R4, 0x20 ;  /* 0x0000002004041836 */ /* 0x000fca0000000000 */
[----:B------:R-:W-:-:S04]  /*2700*/  @P1 PRMT R4, R19, 0x654, R4 ;  /* 0x0000065413041816 */ /* 0x000fc80000000004 */
[----:B------:R0:W-:Y:S01]  /*2710*/  @P1 SYNCS.ARRIVE.TRANS64.RED.A1T0 RZ, [R4+URZ], RZ ;  /* 0x000000ff04ff19a7 */ /* 0x0001e2000810043f */
[----:B------:R-:W-:-:S13]  /*2720*/  ISETP.GT.U32.AND P1, PT, R18, 0x1, PT ;  /* 0x000000011200780c */ /* 0x000fda0003f24070 */
[----:B0-----:R-:W-:Y:S05]  /*2730*/  @P1 BRA `(.L_x_28) ;  /* 0x0000000000041947 */ /* 0x001fea0003800000 */
[----:B------:R-:W-:Y:S01]  /*2740*/  BPT.TRAP 0x1 ;  /* 0x000000040000795c */ /* 0x000fe20000300000 */
.L_x_28:
[----:B------:R-:W-:Y:S01]  /*2750*/  UIADD3 UR5, UR5, 0x1, URZ ;  /* 0x0000000105057890 */ /* 0x000fe2000fffe03f */
[C---:B------:R-:W-:Y:S01]  /*2760*/  ISETP.GT.AND P2, PT, R0.reuse, 0x1, PT ;  /* 0x000000010000780c */ /* 0x040fe20003f44270 */
[----:B------:R-:W-:Y:S02]  /*2770*/  VIADD R3, R3, 0x1 ;  /* 0x0000000103037836 */ /* 0x000fe40000000000 */
[----:B------:R-:W-:Y:S01]  /*2780*/  UISETP.NE.AND UP0, UPT, UR5, 0x4, UPT ;  /* 0x000000040500788c */ /* 0x000fe2000bf05270 */
[----:B------:R-:W-:Y:S02]  /*2790*/  VIADD R0, R0, 0xffffffff ;  /* 0xffffffff00007836 */ /* 0x000fe40000000000 */
[C---:B------:R-:W-:Y:S01]  /*27a0*/  ISETP.NE.AND P1, PT, R3.reuse, 0x4, PT ;  /* 0x000000040300780c */ /* 0x040fe20003f25270 */
[----:B------:R-:W-:Y:S02]  /*27b0*/  USEL UR6, URZ, 0x1, UP0 ;  /* 0x000000013f067887 */ /* 0x000fe40008000000 */
[----:B------:R-:W-:Y:S01]  /*27c0*/  USEL UR5, UR5, URZ, UP0 ;  /* 0x0000003f05057287 */ /* 0x000fe20008000000 */
[----:B------:R-:W-:-:S03]  /*27d0*/  SEL R3, R3, RZ, P1 ;  /* 0x000000ff03037207 */ /* 0x000fc60000800000 */
[----:B------:R-:W-:Y:S01]  /*27e0*/  LOP3.LUT R7, R7, UR6, RZ, 0x3c, !PT ;  /* 0x0000000607077c12 */ /* 0x000fe2000f8e3cff */
[----:B------:R-:W-:Y:S07]  /*27f0*/  @P2 BRA `(.L_x_29) ;  /* 0xfffffff400c82947 */ /* 0x000fee000383ffff */
.L_x_22:
[----:B01----:R-:W0:Y:S02]  /*2800*/  LDC R0, c[0x0][0x28c] ;  /* 0x0000a300ff007b82 */ /* 0x003e240000000800 */
[----:B0-----:R-:W-:-:S13]  /*2810*/  ISETP.GE.AND P1, PT, R0, 0x1, PT ;  /* 0x000000010000780c */ /* 0x001fda0003f26270 */
[----:B------:R-:W-:Y:S05]  /*2820*/  @!P1 BRA `(.L_x_30) ;  /* 0x0000000000389947 */ /* 0x000fea0003800000 */
[----:B------:R-:W-:Y:S05]  /*2830*/  @!P0 BRA `(.L_x_31) ;  /* 0x0000000000048947 */ /* 0x000fea0003800000 */
[----:B------:R-:W-:Y:S01]  /*2840*/  BPT.TRAP 0x1 ;  /* 0x000000040000795c */ /* 0x000fe20000300000 */
.L_x_31:
[----:B------:R-:W-:-:S13]  /*2850*/  ISETP.NE.AND P0, PT, R116, RZ, PT ;  /* 0x000000ff7400720c */ /* 0x000fda0003f05270 */
[----:B------:R-:W-:-:S05]  /*2860*/  VOTEU.ANY UP0, P0 ;  /* 0x00000000003f7886 */ /* 0x000fca0000000100 */
[----:B------:R-:W-:-:S06]  /*2870*/  @UP0 UIADD3 UR4, UR44, UR42, URZ ;  /* 0x0000002a2c040290 */ /* 0x000fcc000fffe03f */
[----:B------:R-:W-:-:S04]  /*2880*/  IMAD.U32 R0, RZ, RZ, UR4 ;  /* 0x00000004ff007e24 */ /* 0x000fc8000f8e00ff */
[----:B------:R-:W-:-:S05]  /*2890*/  @P0 IMAD.SHL.U32 R0, R0, 0x8, RZ ;  /* 0x0000000800000824 */ /* 0x000fca00078e00ff */
[----:B------:R-:W-:-:S04]  /*28a0*/  @P0 LOP3.LUT R0, R0, 0x18, RZ, 0xc0, !PT ;  /* 0x0000001800000812 */ /* 0x000fc800078ec0ff */
[----:B------:R-:W-:-:S04]  /*28b0*/  @P0 IADD3 R0, R6, 0x20, R0 ;  /* 0x0000002006000810 */ /* 0x000fc80007ffe000 */
[----:B------:R-:W-:-:S04]  /*28c0*/  @P0 PRMT R0, R19, 0x654, R0 ;  /* 0x0000065413000816 */ /* 0x000fc80000000000 */
[----:B------:R0:W-:Y:S01]  /*28d0*/  @P0 SYNCS.ARRIVE.TRANS64.RED.A1T0 RZ, [R0+URZ], RZ ;  /* 0x000000ff00ff09a7 */ /* 0x0001e2000810043f */
[----:B------:R-:W-:-:S13]  /*28e0*/  ISETP.GT.U32.AND P0, PT, R18, 0x1, PT ;  /* 0x000000011200780c */ /* 0x000fda0003f04070 */
[----:B0-----:R-:W-:Y:S05]  /*28f0*/  @P0 BRA `(.L_x_30) ;  /* 0x0000000000040947 */ /* 0x001fea0003800000 */
[----:B------:R-:W-:Y:S01]  /*2900*/  BPT.TRAP 0x1 ;  /* 0x000000040000795c */ /* 0x000fe20000300000 */
.L_x_30:
[----:B------:R-:W-:Y:S01]  /*2910*/  IMAD.SHL.U32 R3, R102, 0x40, RZ ;  /* 0x0000004066037824 */ /* 0x000fe200078e00ff */
[----:B------:R-:W-:Y:S01]  /*2920*/  ULDC UR6, c[0x0][0x288] ;  /* 0x0000a20000067ab9 */ /* 0x000fe20000000800 */
[----:B------:R-:W-:Y:S01]  /*2930*/  SHF.R.S32.HI R15, RZ, 0x1f, R23 ;  /* 0x0000001fff0f7819 */ /* 0x000fe20000011417 */
[----:B------:R-:W-:Y:S01]  /*2940*/  IMAD.SHL.U32 R6, R113, 0x100, RZ ;  /* 0x0000010071067824 */ /* 0x000fe200078e00ff */
[----:B------:R-:W-:Y:S01]  /*2950*/  ULDC.64 UR4, c[0x0][0x5d0] ;  /* 0x0001740000047ab9 */ /* 0x000fe20000000a00 */
[----:B------:R-:W-:Y:S01]  /*2960*/  LOP3.LUT R10, R3, 0x6, R97, 0xf8, !PT ;  /* 0x00000006030a7812 */ /* 0x000fe200078ef861 */
[----:B------:R-:W-:Y:S01]  /*2970*/  IMAD.WIDE R112, R113, 0x100, R88 ;  /* 0x0000010071707825 */ /* 0x000fe200078e0258 */
[----:B------:R-:W-:Y:S01]  /*2980*/  ISETP.GE.AND P0, PT, R3, UR6, PT ;  /* 0x0000000603007c0c */ /* 0x000fe2000bf06270 */
[----:B------:R-:W-:Y:S01]  /*2990*/  ULDC UR6, c[0x0][0x284] ;  /* 0x0000a10000067ab9 */ /* 0x000fe20000000800 */
[----:B------:R-:W-:Y:S01]  /*29a0*/  SHF.R.S32.HI R11, RZ, 0x1f, R10 ;  /* 0x0000001fff0b7819 */ /* 0x000fe2000001140a */
[----:B------:R-:W-:Y:S01]  /*29b0*/  IMAD R0, R15, UR4, RZ ;  /* 0x000000040f007c24 */ /* 0x000fe2000f8e02ff */
[----:B------:R-:W-:-:S03]  /*29c0*/  ISETP.GE.OR P0, PT, R6, UR6, P0 ;  /* 0x0000000606007c0c */ /* 0x000fc60008706670 */
[C---:B------:R-:W-:Y:S02]  /*29d0*/  IMAD R7, R23.reuse, UR5, R0 ;  /* 0x0000000517077c24 */ /* 0x040fe4000f8e0200 */
[----:B------:R-:W-:Y:S01]  /*29e0*/  IMAD.WIDE.U32 R4, R23, UR4, R10 ;  /* 0x0000000417047c25 */ /* 0x000fe2000f8e000a */
[----:B------:R-:W-:-:S03]  /*29f0*/  ULDC.64 UR4, c[0x0][0x5c8] ;  /* 0x0001720000047ab9 */ /* 0x000fc60000000a00 */
[----:B------:R-:W-:Y:S02]  /*2a00*/  IMAD R9, R113, UR4, RZ ;  /* 0x0000000471097c24 */ /* 0x000fe4000f8e02ff */
[----:B------:R-:W-:Y:S02]  /*2a10*/  IMAD.IADD R5, R5, 0x1, R7 ;  /* 0x0000000105057824 */ /* 0x000fe400078e0207 */
[C---:B------:R-:W-:Y:S02]  /*2a20*/  IMAD R9, R112.reuse, UR5, R9 ;  /* 0x0000000570097c24 */ /* 0x040fe4000f8e0209 */
[----:B------:R-:W-:-:S04]  /*2a30*/  IMAD.WIDE.U32 R102, R112, UR4, R4 ;  /* 0x0000000470667c25 */ /* 0x000fc8000f8e0004 */
[----:B------:R-:W-:Y:S01]  /*2a40*/  IMAD.MOV.U32 R0, RZ, RZ, -0x1 ;  /* 0xffffffffff007424 */ /* 0x000fe200078e00ff */
[----:B------:R-:W-:Y:S06]  /*2a50*/  @P0 BRA `(.L_x_32) ;  /* 0x0000004800080947 */ /* 0x000fec0003800000 */
[----:B-----5:R-:W-:Y:S01]  /*2a60*/  FSETP.NEU.AND P1, PT, R90, RZ, PT ;  /* 0x000000ff5a00720b */ /* 0x020fe20003f2d000 */
[----:B------:R-:W-:Y:S01]  /*2a70*/  IMAD.IADD R4, R96, 0x1, -R3 ;  /* 0x0000000160047824 */ /* 0x000fe200078e0a03 */
[----:B------:R-:W-:Y:S01]  /*2a80*/  BSSY B0, `(.L_x_32) ;  /* 0x000047f000007945 */ /* 0x000fe20003800000 */
[----:B------:R-:W-:Y:S02]  /*2a90*/  IMAD.IADD R3, R101, 0x1, -R6 ;  /* 0x0000000165037824 */ /* 0x000fe400078e0a06 */
[----:B------:R-:W-:Y:S01]  /*2aa0*/  IMAD.IADD R115, R103, 0x1, R9 ;  /* 0x0000000167737824 */ /* 0x000fe200078e0209 */
[----:B------:R-:W-:-:S04]  /*2ab0*/  ISETP.GT.AND P5, PT, R4, RZ, PT ;  /* 0x000000ff0400720c */ /* 0x000fc80003fa4270 */
[----:B------:R-:W-:-:S03]  /*2ac0*/  ISETP.GT.AND P0, PT, R3, RZ, P5 ;  /* 0x000000ff0300720c */ /* 0x000fc60002f04270 */
[----:B------:R-:W-:Y:S10]  /*2ad0*/  @!P1 BRA `(.L_x_33) ;  /* 0x0000003000949947 */ /* 0x000ff40003800000 */
[----:B------:R-:W0:Y:S01]  /*2ae0*/  LDC.64 R20, c[0x0][0x5b8] ;  /* 0x00016e00ff147b82 */ /* 0x000e220000000a00 */
[----:B------:R-:W-:-:S07]  /*2af0*/  ULDC.64 UR4, c[0x0][0x5c0] ;  /* 0x0001700000047ab9 */ /* 0x000fce0000000a00 */
[----:B------:R-:W1:Y:S08]  /*2b00*/  LDC.64 R110, c[0x0][0x5b0] ;  /* 0x00016c00ff6e7b82 */ /* 0x000e700000000a00 */
[----:B------:R-:W2:Y:S01]  /*2b10*/  LDC.64 R12, c[0x0][0x5a8] ;  /* 0x00016a00ff0c7b82 */ /* 0x000ea20000000a00 */
[-C--:B0-----:R-:W-:Y:S02]  /*2b20*/  IMAD R6, R15, R20.reuse, RZ ;  /* 0x000000140f067224 */ /* 0x081fe400078e02ff */
[----:B------:R-:W-:-:S04]  /*2b30*/  IMAD.WIDE.U32 R106, R23, R20, R10 ;  /* 0x00000014176a7225 */ /* 0x000fc800078e000a */
[----:B------:R-:W-:Y:S02]  /*2b40*/  IMAD R123, R23, R21, R6 ;  /* 0x00000015177b7224 */ /* 0x000fe400078e0206 */
[-C--:B-1----:R-:W-:Y:S02]  /*2b50*/  IMAD R5, R113, R110.reuse, RZ ;  /* 0x0000006e71057224 */ /* 0x082fe400078e02ff */
[----:B------:R-:W-:Y:S02]  /*2b60*/  IMAD.IADD R105, R107, 0x1, R123 ;  /* 0x000000016b697824 */ /* 0x000fe400078e027b */
[----:B------:R-:W-:Y:S02]  /*2b70*/  IMAD.MOV.U32 R104, RZ, RZ, R106 ;  /* 0x000000ffff687224 */ /* 0x000fe400078e006a */
[C---:B------:R-:W-:Y:S02]  /*2b80*/  IMAD R109, R112.reuse, R111, R5 ;  /* 0x0000006f706d7224 */ /* 0x040fe400078e0205 */
[----:B------:R-:W-:-:S04]  /*2b90*/  IMAD.WIDE.U32 R6, R112, R110, R104 ;  /* 0x0000006e70067225 */ /* 0x000fc800078e0068 */
[----:B------:R-:W-:Y:S01]  /*2ba0*/  IMAD.IADD R5, R7, 0x1, R109 ;  /* 0x0000000107057824 */ /* 0x000fe200078e026d */
[----:B--2---:R-:W-:-:S04]  /*2bb0*/  LEA R8, P1, R6, R12, 0x2 ;  /* 0x0000000c06087211 */ /* 0x004fc800078210ff */
[----:B------:R-:W-:-:S05]  /*2bc0*/  LEA.HI.X R9, R6, R13, R5, 0x2, P1 ;  /* 0x0000000d06097211 */ /* 0x000fca00008f1405 */
[----:B------:R0:W2:Y:S01]  /*2bd0*/  @P0 LDG.E.LTC128B R5, desc[UR36][R8.64] ;  /* 0x0000002408050981 */ /* 0x0000a2000c1e1920 */
[----:B------:R-:W-:Y:S01]  /*2be0*/  LEA R14, P1, R102, UR4, 0x2 ;  /* 0x00000004660e7c11 */ /* 0x000fe2000f8210ff */
[----:B------:R-:W-:Y:S01]  /*2bf0*/  IMAD.WIDE.U32 R6, R112, R110, R10 ;  /* 0x0000006e70067225 */ /* 0x000fe200078e000a */
[----:B------:R-:W-:Y:S01]  /*2c00*/  ISETP.GT.AND P3, PT, R4, 0x1, PT ;  /* 0x000000010400780c */ /* 0x000fe20003f64270 */
[----:B------:R-:W-:Y:S02]  /*2c10*/  BSSY B1, `(.L_x_34) ;  /* 0x0000013000017945 */ /* 0x000fe40003800000 */
[----:B------:R-:W-:Y:S01]  /*2c20*/  IMAD.IADD R7, R109, 0x1, R7 ;  /* 0x000000016d077824 */ /* 0x000fe200078e0207 */
[----:B------:R-:W-:Y:S01]  /*2c30*/  P2R R119, PR, RZ, 0x8 ;  /* 0x00000008ff777803 */ /* 0x000fe20000000000 */
[----:B------:R-:W-:Y:S02]  /*2c40*/  IMAD.SHL.U32 R114, R110, 0x8, RZ ;  /* 0x000000086e727824 */ /* 0x000fe400078e00ff */
[----:B------:R-:W-:-:S04]  /*2c50*/  IMAD.WIDE.U32 R6, R23, R20, R6 ;  /* 0x0000001417067225 */ /* 0x000fc800078e0006 */
[----:B------:R-:W-:Y:S01]  /*2c60*/  IMAD.IADD R7, R123, 0x1, R7 ;  /* 0x000000017b077824 */ /* 0x000fe200078e0207 */
[----:B0-----:R-:W-:-:S04]  /*2c70*/  LEA R8, P2, R6, R12, 0x2 ;  /* 0x0000000c06087211 */ /* 0x001fc800078410ff */
[----:B------:R-:W-:Y:S02]  /*2c80*/  LEA.HI.X R9, R6, R13, R7, 0x2, P2 ;  /* 0x0000000d06097211 */ /* 0x000fe400010f1407 */
[----:B--2---:R-:W-:-:S05]  /*2c90*/  LOP3.LUT R15, R5, 0xffffe000, RZ, 0xc0, !PT ;  /* 0xffffe000050f7812 */ /* 0x004fca00078ec0ff */
[----:B------:R-:W-:Y:S01]  /*2ca0*/  FMUL R21, R15, R90 ;  /* 0x0000005a0f157220 */ /* 0x000fe20000400000 */
[----:B------:R-:W-:Y:S02]  /*2cb0*/  LEA.HI.X R15, R102, UR5, R115, 0x2, P1 ;  /* 0x00000005660f7c11 */ /* 0x000fe400088f1473 */
[----:B------:R-:W-:Y:S01]  /*2cc0*/  ISETP.GT.AND P1, PT, R3, RZ, P3 ;  /* 0x000000ff0300720c */ /* 0x000fe20001f24270 */
[----:B------:R-:W-:Y:S01]  /*2cd0*/  FFMA R21, R56, R22, R21 ;  /* 0x0000001638157223 */ /* 0x000fe20000000015 */
[----:B------:R-:W-:-:S04]  /*2ce0*/  SHF.L.U64.HI R115, R110, 0x3, R111 ;  /* 0x000000036e737819 */ /* 0x000fc8000001026f */
[----:B------:R-:W-:Y:S01]  /*2cf0*/  F2FP.TF32.F32.PACK_B R21, R21 ;  /* 0x00000015ff15723e */ /* 0x000fe200024050ff */
[----:B------:R-:W-:-:S04]  /*2d00*/  IMAD.WIDE.U32 R102, R112, R110, R114 ;  /* 0x0000006e70667225 */ /* 0x000fc800078e0072 */
[----:B------:R0:W-:Y:S02]  /*2d10*/  @P0 STG.E desc[UR36][R14.64], R21 ;  /* 0x000000150e000986 */ /* 0x0001e4000c101924 */
[----:B------:R-:W-:Y:S05]  /*2d20*/  @!P1 BRA `(.L_x_35) ;  /* 0x0000000000049947 */ /* 0x000fea0003800000 */
[----:B------:R1:W5:Y:S02]  /*2d30*/  LDG.E.LTC128B R5, desc[UR36][R8.64+0x4] ;  /* 0x0000042408057981 */ /* 0x000364000c1e1920 */
.L_x_35:
[----:B------:R-:W-:Y:S05]  /*2d40*/  BSYNC B1 ;  /* 0x0000000000017941 */ /* 0x000fea0003800000 */
.L_x_34:
[----:B-----5:R-:W-:Y:S01]  /*2d50*/  LOP3.LUT R7, R5, 0xffffe000, RZ, 0xc0, !PT ;  /* 0xffffe00005077812 */ /* 0x020fe200078ec0ff */
[----:B------:R-:W-:Y:S01]  /*2d60*/  IMAD.IADD R103, R109, 0x1, R103 ;  /* 0x000000016d677824 */ /* 0x000fe200078e0267 */
[----:B0-----:R-:W-:Y:S01]  /*2d70*/  IADD3 R21, P2, R106, R102, RZ ;  /* 0x000000666a157210 */ /* 0x001fe20007f5e0ff */
[----:B------:R-:W-:Y:S01]  /*2d80*/  IMAD.MOV.U32 R118, RZ, RZ, R5 ;  /* 0x000000ffff767224 */ /* 0x000fe200078e0005 */
[----:B------:R-:W-:Y:S01]  /*2d90*/  ISETP.GT.AND P0, PT, R3, 0x8, P5 ;  /* 0x000000080300780c */ /* 0x000fe20002f04270 */
[----:B------:R-:W-:Y:S02]  /*2da0*/  FMUL R6, R7, R90 ;  /* 0x0000005a07067220 */ /* 0x000fe40000400000 */
[----:B------:R-:W-:Y:S02]  /*2db0*/  IMAD.X R56, R103, 0x1, R105, P2 ;  /* 0x0000000167387824 */ /* 0x000fe400010e0669 */
[----:B------:R-:W-:Y:S01]  /*2dc0*/  FFMA R109, R57, R22, R6 ;  /* 0x00000016396d7223 */ /* 0x000fe20000000006 */
[----:B------:R-:W-:-:S04]  /*2dd0*/  LEA R6, P2, R21, R12, 0x2 ;  /* 0x0000000c15067211 */ /* 0x000fc800078410ff */
[----:B------:R-:W-:Y:S02]  /*2de0*/  F2FP.TF32.F32.PACK_B R109, R109 ;  /* 0x0000006dff6d723e */ /* 0x000fe400024050ff */
[----:B------:R-:W-:-:S03]  /*2df0*/  LEA.HI.X R7, R21, R13, R56, 0x2, P2 ;  /* 0x0000000d15077211 */ /* 0x000fc600010f1438 */
[----:B------:R0:W-:Y:S04]  /*2e00*/  @P1 STG.E desc[UR36][R14.64+0x4], R109 ;  /* 0x0000046d0e001986 */ /* 0x0001e8000c101924 */
[----:B------:R-:W2:Y:S01]  /*2e10*/  @P0 LDG.E.LTC128B R118, desc[UR36][R6.64] ;  /* 0x0000002406760981 */ /* 0x000ea2000c1e1920 */
[----:B------:R-:W-:Y:S01]  /*2e20*/  IADD3 R56, P1, R10, R102, RZ ;  /* 0x000000660a387210 */ /* 0x000fe20007f3e0ff */
[----:B------:R-:W-:Y:S01]  /*2e30*/  IMAD.SHL.U32 R121, R91, 0x4, RZ ;  /* 0x000000045b797824 */ /* 0x000fe200078e00ff */
[----:B------:R-:W-:Y:S03]  /*2e40*/  BSSY B1, `(.L_x_36) ;  /* 0x0000012000017945 */ /* 0x000fe60003800000 */
[----:B------:R-:W-:Y:S01]  /*2e50*/  IMAD.X R57, R11, 0x1, R103, P1 ;  /* 0x000000010b397824 */ /* 0x000fe200008e0667 */
[----:B------:R-:W-:Y:S01]  /*2e60*/  IADD3 R108, P2, R121, R14, RZ ;  /* 0x0000000e796c7210 */ /* 0x000fe20007f5e0ff */
[----:B------:R-:W-:-:S04]  /*2e70*/  IMAD.WIDE.U32 R56, R23, R20, R56 ;  /* 0x0000001417387225 */ /* 0x000fc800078e0038 */
[----:B------:R-:W-:Y:S01]  /*2e80*/  IMAD.IADD R21, R123, 0x1, R57 ;  /* 0x000000017b157824 */ /* 0x000fe200078e0239 */
[----:B------:R-:W-:Y:S02]  /*2e90*/  SHF.L.U64.HI R57, R91, 0x2, R94 ;  /* 0x000000025b397819 */ /* 0x000fe4000001025e */
[----:B------:R-:W-:-:S03]  /*2ea0*/  LEA R102, P1, R56, R12, 0x2 ;  /* 0x0000000c38667211 */ /* 0x000fc600078210ff */
[----:B0-----:R-:W-:Y:S01]  /*2eb0*/  IMAD.X R109, R57, 0x1, R15, P2 ;  /* 0x00000001396d7824 */ /* 0x001fe200010e060f */
[----:B------:R-:W-:Y:S01]  /*2ec0*/  LEA.HI.X R103, R56, R13, R21, 0x2, P1 ;  /* 0x0000000d38677211 */ /* 0x000fe200008f1415 */
[----:B------:R-:W-:Y:S01]  /*2ed0*/  IMAD.SHL.U32 R21, R92, 0x4, RZ ;  /* 0x000000045c157824 */ /* 0x000fe200078e00ff */
[----:B------:R-:W-:Y:S02]  /*2ee0*/  ISETP.GT.AND P1, PT, R3, 0x8, P3 ;  /* 0x000000080300780c */ /* 0x000fe40001f24270 */
[----:B--2---:R-:W-:-:S05]  /*2ef0*/  LOP3.LUT R5, R118, 0xffffe000, RZ, 0xc0, !PT ;  /* 0xffffe00076057812 */ /* 0x004fca00078ec0ff */
[----:B------:R-:W-:-:S04]  /*2f00*/  FMUL R5, R5, R90 ;  /* 0x0000005a05057220 */ /* 0x000fc80000400000 */
[----:B------:R-:W-:-:S05]  /*2f10*/  FFMA R5, R58, R22, R5 ;  /* 0x000000163a057223 */ /* 0x000fca0000000005 */
[----:B------:R-:W-:-:S05]  /*2f20*/  F2FP.TF32.F32.PACK_B R5, R5 ;  /* 0x00000005ff05723e */ /* 0x000fca00024050ff */
[----:B------:R0:W-:Y:S01]  /*2f30*/  @P0 STG.E desc[UR36][R108.64], R5 ;  /* 0x000000056c000986 */ /* 0x0001e2000c101924 */
[----:B------:R-:W-:Y:S05]  /*2f40*/  @!P1 BRA `(.L_x_37) ;  /* 0x0000000000049947 */ /* 0x000fea0003800000 */
[----:B------:R2:W5:Y:S02]  /*2f50*/  LDG.E.LTC128B R118, desc[UR36][R102.64+0x4] ;  /* 0x0000042466767981 */ /* 0x000564000c1e1920 */
.L_x_37:
[----:B------:R-:W-:Y:S05]  /*2f60*/  BSYNC B1 ;  /* 0x0000000000017941 */ /* 0x000fea0003800000 */
.L_x_36:
[----:B-----5:R-:W-:Y:S01]  /*2f70*/  LOP3.LUT R7, R118, 0xffffe000, RZ, 0xc0, !PT ;  /* 0xffffe00076077812 */ /* 0x020fe200078ec0ff */
[----:B------:R-:W-:Y:S01]  /*2f80*/  IMAD.MOV.U32 R58, RZ, RZ, R108 ;  /* 0x000000ffff3a7224 */ /* 0x000fe200078e006c */
[----:B0-----:R-:W-:Y:S01]  /*2f90*/  SHF.L.U64.HI R5, R92, 0x2, R93 ;  /* 0x000000025c057819 */ /* 0x001fe2000001025d */
[----:B------:R-:W-:Y:S01]  /*2fa0*/  BSSY B1, `(.L_x_38) ;  /* 0x000000d000017945 */ /* 0x000fe20003800000 */
[----:B------:R-:W-:Y:S01]  /*2fb0*/  IADD3 R6, P0, P2, R21, R14, R121 ;  /* 0x0000000e15067210 */ /* 0x000fe20007a1e079 */
[----:B------:R-:W-:Y:S01]  /*2fc0*/  FMUL R56, R7, R90 ;  /* 0x0000005a07387220 */ /* 0x000fe20000400000 */
[----:B------:R-:W-:Y:S02]  /*2fd0*/  ISETP.GT.AND P3, PT, R4, 0x8, PT ;  /* 0x000000080400780c */ /* 0x000fe40003f64270 */
[----:B------:R-:W-:Y:S01]  /*2fe0*/  IADD3.X R7, R5, R15, R57, P0, P2 ;  /* 0x0000000f05077210 */ /* 0x000fe200007e4439 */
[----:B------:R-:W-:Y:S01]  /*2ff0*/  FFMA R57, R59, R22, R56 ;  /* 0x000000163b397223 */ /* 0x000fe20000000038 */
[----:B------:R-:W-:Y:S01]  /*3000*/  IMAD.MOV.U32 R59, RZ, RZ, R109 ;  /* 0x000000ffff3b7224 */ /* 0x000fe200078e006d */
[----:B------:R-:W-:-:S02]  /*3010*/  ISETP.GT.AND P0, PT, R3, RZ, P3 ;  /* 0x000000ff0300720c */ /* 0x000fc40001f04270 */
[----:B------:R-:W-:Y:S02]  /*3020*/  P2R R120, PR, RZ, 0x8 ;  /* 0x00000008ff787803 */ /* 0x000fe40000000000 */
[----:B------:R-:W-:-:S05]  /*3030*/  F2FP.TF32.F32.PACK_B R57, R57 ;  /* 0x00000039ff39723e */ /* 0x000fca00024050ff */
[----:B------:R0:W-:Y:S04]  /*3040*/  @P1 STG.E desc[UR36][R58.64+0x4], R57 ;  /* 0x000004393a001986 */ /* 0x0001e8000c101924 */
[----:B------:R-:W-:Y:S05]  /*3050*/  @!P0 BRA `(.L_x_39) ;  /* 0x0000000000048947 */ /* 0x000fea0003800000 */
[----:B------:R3:W5:Y:S02]  /*3060*/  LDG.E.LTC128B R118, desc[UR36][R8.64+0x20] ;  /* 0x0000202408767981 */ /* 0x000764000c1e1920 */
.L_x_39:
[----:B------:R-:W-:Y:S05]  /*3070*/  BSYNC B1 ;  /* 0x0000000000017941 */ /* 0x000fea0003800000 */
.L_x_38:
[----:B0----5:R-:W-:Y:S01]  /*3080*/  LOP3.LUT R57, R118, 0xffffe000, RZ, 0xc0, !PT ;  /* 0xffffe00076397812 */ /* 0x021fe200078ec0ff */
[----:B------:R-:W-:Y:S01]  /*3090*/  BSSY B1, `(.L_x_40) ;  /* 0x000000a000017945 */ /* 0x000fe20003800000 */
[----:B------:R-:W-:-:S03]  /*30a0*/  ISETP.GT.AND P1, PT, R4, 0x9, PT ;  /* 0x000000090400780c */ /* 0x000fc60003f24270 */
[----:B------:R-:W-:Y:S01]  /*30b0*/  FMUL R57, R57, R90 ;  /* 0x0000005a39397220 */ /* 0x000fe20000400000 */
[----:B------:R-:W-:-:S03]  /*30c0*/  P2R R121, PR, RZ, 0x2 ;  /* 0x00000002ff797803 */ /* 0x000fc60000000000 */
[----:B------:R-:W-:-:S05]  /*30d0*/  FFMA R57, R60, R22, R57 ;  /* 0x000000163c397223 */ /* 0x000fca0000000039 */
[----:B------:R-:W-:-:S05]  /*30e0*/  F2FP.TF32.F32.PACK_B R57, R57 ;  /* 0x00000039ff39723e */ /* 0x000fca00024050ff */
[----:B------:R0:W-:Y:S01]  /*30f0*/  @P0 STG.E desc[UR36][R14.64+0x20], R57 ;  /* 0x000020390e000986 */ /* 0x0001e2000c101924 */
[----:B------:R-:W-:-:S13]  /*3100*/  ISETP.GT.AND P0, PT, R3, RZ, P1 ;  /* 0x000000ff0300720c */ /* 0x000fda0000f04270 */
[----:B0-----:R-:W-:Y:S05]  /*3110*/  @!P0 BRA `(.L_x_41) ;  /* 0x0000000000048947 */ /* 0x001fea0003800000 */
[----:B------:R0:W5:Y:S02]  /*3120*/  LDG.E.LTC128B R118, desc[UR36][R8.64+0x24] ;  /* 0x0000242408767981 */ /* 0x000164000c1e1920 */
.L_x_41:
[----:B------:R-:W-:Y:S05]  /*3130*/  BSYNC B1 ;  /* 0x0000000000017941 */ /* 0x000fea0003800000 */
.L_x_40:
[----:B-----5:R-:W-:Y:S01]  /*3140*/  LOP3.LUT R57, R118, 0xffffe000, RZ, 0xc0, !PT ;  /* 0xffffe00076397812 */ /* 0x020fe200078ec0ff */
[----:B------:R-:W-:Y:S04]  /*3150*/  BSSY B1, `(.L_x_42) ;  /* 0x0000008000017945 */ /* 0x000fe80003800000 */
[----:B------:R-:W-:-:S04]  /*3160*/  FMUL R56, R57, R90 ;  /* 0x0000005a39387220 */ /* 0x000fc80000400000 */
[----:B------:R-:W-:-:S05]  /*3170*/  FFMA R61, R61, R22, R56 ;  /* 0x000000163d3d7223 */ /* 0x000fca0000000038 */
[----:B------:R-:W-:-:S05]  /*3180*/  F2FP.TF32.F32.PACK_B R61, R61 ;  /* 0x0000003dff3d723e */ /* 0x000fca00024050ff */
[----:B------:R4:W-:Y:S01]  /*3190*/  @P0 STG.E desc[UR36][R14.64+0x24], R61 ;  /* 0x0000243d0e000986 */ /* 0x0009e2000c101924 */
[----:B------:R-:W-:-:S13]  /*31a0*/  ISETP.GT.AND P0, PT, R3, 0x8, P3 ;  /* 0x000000080300780c */ /* 0x000fda0001f04270 */
[----:B----4-:R-:W-:Y:S05]  /*31b0*/  @!P0 BRA `(.L_x_43) ;  /* 0x0000000000048947 */ /* 0x010fea0003800000 */
[----:B------:R4:W5:Y:S02]  /*31c0*/  LDG.E.LTC128B R118, desc[UR36][R102.64+0x20] ;  /* 0x0000202466767981 */ /* 0x000964000c1e1920 */
.L_x_43:
[----:B------:R-:W-:Y:S05]  /*31d0*/  BSYNC B1 ;  /* 0x0000000000017941 */ /* 0x000fea0003800000 */
.L_x_42:
[----:B-----5:R-:W-:Y:S01]  /*31e0*/  LOP3.LUT R57, R118, 0xffffe000, RZ, 0xc0, !PT ;  /* 0xffffe00076397812 */ /* 0x020fe200078ec0ff */
[----:B------:R-:W-:Y:S04]  /*31f0*/  BSSY B1, `(.L_x_44) ;  /* 0x000000a000017945 */ /* 0x000fe80003800000 */
[----:B------:R-:W-:-:S04]  /*3200*/  FMUL R57, R57, R90 ;  /* 0x0000005a39397220 */ /* 0x000fc80000400000 */
[----:B------:R-:W-:-:S05]  /*3210*/  FFMA R57, R62, R22, R57 ;  /* 0x000000163e397223 */ /* 0x000fca0000000039 */
[----:B------:R-:W-:-:S05]  /*3220*/  F2FP.TF32.F32.PACK_B R57, R57 ;  /* 0x00000039ff39723e */ /* 0x000fca00024050ff */
[----:B------:R0:W-:Y:S01]  /*3230*/  @P0 STG.E desc[UR36][R58.64+0x20], R57 ;  /* 0x000020393a000986 */ /* 0x0001e2000c101924 */
[----:B------:R-:W-:-:S05]  /*3240*/  IADD3 R125, P0, R112, 0x80, RZ ;  /* 0x00000080707d7810 */ /* 0x000fca0007f1e0ff */
[----:B------:R-:W-:Y:S01]  /*3250*/  IMAD.X R113, RZ, RZ, R113, P0 ;  /* 0x000000ffff717224 */ /* 0x000fe200000e0671 */
[----:B------:R-:W-:-:S13]  /*3260*/  ISETP.GT.AND P0, PT, R3, 0x8, P1 ;  /* 0x000000080300780c */ /* 0x000fda0000f04270 */
[----:B0-----:R-:W-:Y:S05]  /*3270*/  @!P0 BRA `(.L_x_45) ;  /* 0x0000000000048947 */ /* 0x001fea0003800000 */
[----:B------:R0:W5:Y:S02]  /*3280*/  LDG.E.LTC128B R118, desc[UR36][R102.64+0x24] ;  /* 0x0000242466767981 */ /* 0x000164000c1e1920 */
.L_x_45:
[----:B------:R-:W-:Y:S05]  /*3290*/  BSYNC B1 ;  /* 0x0000000000017941 */ /* 0x000fea0003800000 */
.L_x_44:
[----:B-----5:R-:W-:Y:S01]  /*32a0*/  LOP3.LUT R57, R118, 0xffffe000, RZ, 0xc0, !PT ;  /* 0xffffe00076397812 */ /* 0x020fe200078ec0ff */
[----:B------:R-:W-:Y:S01]  /*32b0*/  IMAD R60, R113, R110, RZ ;  /* 0x0000006e713c7224 */ /* 0x000fe200078e02ff */
[----:B------:R-:W-:Y:S01]  /*32c0*/  ISETP.GT.AND P2, PT, R4, 0x10, PT ;  /* 0x000000100400780c */ /* 0x000fe20003f44270 */
[----:B------:R-:W-:Y:S02]  /*32d0*/  BSSY B1, `(.L_x_46) ;  /* 0x0000020000017945 */ /* 0x000fe40003800000 */
[----:B------:R-:W-:Y:S01]  /*32e0*/  FMUL R56, R57, R90 ;  /* 0x0000005a39387220 */ /* 0x000fe20000400000 */
[C---:B------:R-:W-:Y:S02]  /*32f0*/  IMAD R107, R125.reuse, R111, R60 ;  /* 0x0000006f7d6b7224 */ /* 0x040fe400078e023c */
[----:B------:R-:W-:-:S04]  /*3300*/  IMAD.WIDE.U32 R60, R125, R110, R10 ;  /* 0x0000006e7d3c7225 */ /* 0x000fc800078e000a */
[----:B------:R-:W-:Y:S01]  /*3310*/  FFMA R113, R63, R22, R56 ;  /* 0x000000163f717223 */ /* 0x000fe20000000038 */
[----:B------:R-:W-:-:S04]  /*3320*/  IMAD.IADD R61, R107, 0x1, R61 ;  /* 0x000000016b3d7824 */ /* 0x000fc800078e023d */
[----:B------:R-:W-:Y:S01]  /*3330*/  F2FP.TF32.F32.PACK_B R113, R113 ;  /* 0x00000071ff71723e */ /* 0x000fe200024050ff */
[----:B------:R-:W-:-:S04]  /*3340*/  IMAD.WIDE.U32 R56, R125, R110, R104 ;  /* 0x0000006e7d387225 */ /* 0x000fc800078e0068 */
[----:B------:R0:W-:Y:S01]  /*3350*/  @P0 STG.E desc[UR36][R58.64+0x24], R113 ;  /* 0x000024713a000986 */ /* 0x0001e2000c101924 */
[----:B------:R-:W-:Y:S01]  /*3360*/  IMAD.WIDE.U32 R62, R23, R20, R60 ;  /* 0x00000014173e7225 */ /* 0x000fe200078e003c */
[----:B------:R-:W-:-:S03]  /*3370*/  LEA R60, P0, R56, R12, 0x2 ;  /* 0x0000000c383c7211 */ /* 0x000fc600078010ff */
[----:B------:R-:W-:Y:S02]  /*3380*/  IMAD.IADD R57, R57, 0x1, R107 ;  /* 0x0000000139397824 */ /* 0x000fe400078e026b */
[----:B------:R-:W-:-:S03]  /*3390*/  IMAD.WIDE.U32 R110, R125, R110, R114 ;  /* 0x0000006e7d6e7225 */ /* 0x000fc600078e0072 */
[----:B------:R-:W-:Y:S01]  /*33a0*/  LEA.HI.X R61, R56, R13, R57, 0x2, P0 ;  /* 0x0000000d383d7211 */ /* 0x000fe200000f1439 */
[----:B------:R-:W-:Y:S01]  /*33b0*/  IMAD.IADD R57, R123, 0x1, R63 ;  /* 0x000000017b397824 */ /* 0x000fe200078e023f */
[----:B------:R-:W-:Y:S01]  /*33c0*/  LEA R56, P0, R62, R12, 0x2 ;  /* 0x0000000c3e387211 */ /* 0x000fe200078010ff */
[----:B------:R-:W-:-:S03]  /*33d0*/  IMAD.IADD R107, R107, 0x1, R111 ;  /* 0x000000016b6b7824 */ /* 0x000fc600078e026f */
[----:B------:R-:W-:Y:S02]  /*33e0*/  LEA.HI.X R57, R62, R13, R57, 0x2, P0 ;  /* 0x0000000d3e397211 */ /* 0x000fe400000f1439 */
[----:B------:R-:W-:-:S05]  /*33f0*/  IADD3 R106, P0, R106, R110, RZ ;  /* 0x0000006e6a6a7210 */ /* 0x000fca0007f1e0ff */
[----:B------:R-:W-:Y:S01]  /*3400*/  IMAD.X R104, R107, 0x1, R105, P0 ;  /* 0x000000016b687824 */ /* 0x000fe200000e0669 */
[----:B------:R-:W-:-:S05]  /*3410*/  IADD3 R62, P0, R10, R110, RZ ;  /* 0x0000006e0a3e7210 */ /* 0x000fca0007f1e0ff */
[----:B------:R-:W-:Y:S01]  /*3420*/  IMAD.X R63, R11, 0x1, R107, P0 ;  /* 0x000000010b3f7824 */ /* 0x000fe200000e066b */
[----:B------:R-:W-:Y:S01]  /*3430*/  LEA R10, P0, R106, R12, 0x2 ;  /* 0x0000000c6a0a7211 */ /* 0x000fe200078010ff */
[----:B------:R-:W-:-:S03]  /*3440*/  IMAD.WIDE.U32 R62, R23, R20, R62 ;  /* 0x00000014173e7225 */ /* 0x000fc600078e003e */
[----:B------:R-:W-:Y:S02]  /*3450*/  LEA.HI.X R11, R106, R13, R104, 0x2, P0 ;  /* 0x0000000d6a0b7211 */ /* 0x000fe400000f1468 */
[----:B------:R-:W-:Y:S01]  /*3460*/  P2R R104, PR, RZ, 0x4 ;  /* 0x00000004ff687803 */ /* 0x000fe20000000000 */
[----:B------:R-:W-:Y:S01]  /*3470*/  IMAD.IADD R20, R123, 0x1, R63 ;  /* 0x000000017b147824 */ /* 0x000fe200078e023f */
[----:B------:R-:W-:-:S04]  /*3480*/  LEA R12, P0, R62, R12, 0x2 ;  /* 0x0000000c3e0c7211 */ /* 0x000fc800078010ff */
[----:B------:R-:W-:Y:S02]  /*3490*/  LEA.HI.X R13, R62, R13, R20, 0x2, P0 ;  /* 0x0000000d3e0d7211 */ /* 0x000fe400000f1414 */
[----:B------:R-:W-:-:S13]  /*34a0*/  ISETP.GT.AND P0, PT, R3, RZ, P2 ;  /* 0x000000ff0300720c */ /* 0x000fda0001704270 */
[----:B0-----:R-:W-:Y:S05]  /*34b0*/  @!P0 BRA `(.L_x_47) ;  /* 0x0000000000048947 */ /* 0x001fea0003800000 */
[----:B------:R0:W5:Y:S02]  /*34c0*/  LDG.E.LTC128B R118, desc[UR36][R8.64+0x40] ;  /* 0x0000402408767981 */ /* 0x000164000c1e1920 */
.L_x_47:
[----:B------:R-:W-:Y:S05]  /*34d0*/  BSYNC B1 ;  /* 0x0000000000017941 */ /* 0x000fea0003800000 */
.L_x_46:
[----:B-----5:R-:W-:Y:S01]  /*34e0*/  LOP3.LUT R23, R118, 0xffffe000, RZ, 0xc0, !PT ;  /* 0xffffe00076177812 */ /* 0x020fe200078ec0ff */
        /* <DEDUP_REMOVED lines=10> */
.L_x_49:
[----:B------:R-:W-:Y:S05]  /*3590*/  BSYNC B1 ;  /* 0x0000000000017941 */ /* 0x000fea0003800000 */
.L_x_48:
[----:B-----5:R-:W-:Y:S01]  /*35a0*/  LOP3.LUT R23, R118, 0xffffe000, RZ, 0xc0, !PT ;  /* 0xffffe00076177812 */ /* 0x020fe200078ec0ff */
[----:B------:R-:W-:Y:S04]  /*35b0*/  BSSY B1, `(.L_x_50) ;  /* 0x0000008000017945 */ /* 0x000fe80003800000 */
[----:B------:R-:W-:-:S04]  /*35c0*/  FMUL R20, R23, R90 ;  /* 0x0000005a17147220 */ /* 0x000fc80000400000 */
[----:B------:R-:W-:-:S05]  /*35d0*/  FFMA R65, R65, R22, R20 ;  /* 0x0000001641417223 */ /* 0x000fca0000000014 */
[----:B------:R-:W-:-:S05]  /*35e0*/  F2FP.TF32.F32.PACK_B R65, R65 ;  /* 0x00000041ff41723e */ /* 0x000fca00024050ff */
[----:B------:R0:W-:Y:S01]  /*35f0*/  @P0 STG.E desc[UR36][R14.64+0x44], R65 ;  /* 0x000044410e000986 */ /* 0x0001e2000c101924 */
[----:B------:R-:W-:-:S13]  /*3600*/  ISETP.GT.AND P0, PT, R3, 0x8, P2 ;  /* 0x000000080300780c */ /* 0x000fda0001704270 */
[----:B0-----:R-:W-:Y:S05]  /*3610*/  @!P0 BRA `(.L_x_51) ;  /* 0x0000000000048947 */ /* 0x001fea0003800000 */
[----:B------:R0:W5:Y:S02]  /*3620*/  LDG.E.LTC128B R118, desc[UR36][R102.64+0x40] ;  /* 0x0000402466767981 */ /* 0x000164000c1e1920 */
.L_x_51:
[----:B------:R-:W-:Y:S05]  /*3630*/  BSYNC B1 ;  /* 0x0000000000017941 */ /* 0x000fea0003800000 */
.L_x_50:
        /* <DEDUP_REMOVED lines=9> */
.L_x_53:
[----:B------:R-:W-:Y:S05]  /*36d0*/  BSYNC B1 ;  /* 0x0000000000017941 */ /* 0x000fea0003800000 */
.L_x_52:
        /* <DEDUP_REMOVED lines=11> */
.L_x_55:
[----:B------:R-:W-:Y:S05]  /*3790*/  BSYNC B1 ;  /* 0x0000000000017941 */ /* 0x000fea0003800000 */
.L_x_54:
        /* <DEDUP_REMOVED lines=11> */
.L_x_57:
[----:B------:R-:W-:Y:S05]  /*3850*/  BSYNC B1 ;  /* 0x0000000000017941 */ /* 0x000fea0003800000 */
.L_x_56:
        /* <DEDUP_REMOVED lines=9> */
.L_x_59:
[----:B------:R-:W-:Y:S05]  /*38f0*/  BSYNC B1 ;  /* 0x0000000000017941 */ /* 0x000fea0003800000 */
.L_x_58:
        /* <DEDUP_REMOVED lines=9> */
.L_x_61:
[----:B------:R-:W-:Y:S05]  /*3990*/  BSYNC B1 ;  /* 0x0000000000017941 */ /* 0x000fea0003800000 */
.L_x_60:
        /* <DEDUP_REMOVED lines=11> */
.L_x_63:
[----:B------:R-:W-:Y:S05]  /*3a50*/  BSYNC B1 ;  /* 0x0000000000017941 */ /* 0x000fea0003800000 */
.L_x_62:
        /* <DEDUP_REMOVED lines=11> */
.L_x_65:
[----:B------:R-:W-:Y:S05]  /*3b10*/  BSYNC B1 ;  /* 0x0000000000017941 */ /* 0x000fea0003800000 */
.L_x_64:
        /* <DEDUP_REMOVED lines=9> */
.L_x_67:
[----:B------:R-:W-:Y:S05]  /*3bb0*/  BSYNC B1 ;  /* 0x0000000000017941 */ /* 0x000fea0003800000 */
.L_x_66:
        /* <DEDUP_REMOVED lines=9> */
.L_x_69:
[----:B------:R-:W-:Y:S05]  /*3c50*/  BSYNC B1 ;  /* 0x0000000000017941 */ /* 0x000fea0003800000 */
.L_x_68:
        /* <DEDUP_REMOVED lines=11> */
.L_x_71:
[----:B------:R-:W-:Y:S05]  /*3d10*/  BSYNC B1 ;  /* 0x0000000000017941 */ /* 0x000fea0003800000 */
.L_x_70:
        /* <DEDUP_REMOVED lines=11> */
.L_x_73:
[----:B------:R-:W-:Y:S05]  /*3dd0*/  BSYNC B1 ;  /* 0x0000000000017941 */ /* 0x000fea0003800000 */
.L_x_72:
        /* <DEDUP_REMOVED lines=9> */
.L_x_75:
[----:B------:R-:W-:Y:S05]  /*3e70*/  BSYNC B1 ;  /* 0x0000000000017941 */ /* 0x000fea0003800000 */
.L_x_74:
        /* <DEDUP_REMOVED lines=9> */
.L_x_77:
[----:B------:R-:W-:Y:S05]  /*3f10*/  BSYNC B1 ;  /* 0x0000000000017941 */ /* 0x000fea0003800000 */
.L_x_76:
[----:B-----5:R-:W-:Y:S01]  /*3f20*/  LOP3.LUT R23, R118, 0xffffe000, RZ, 0xc0, !PT ;  /* 0xffffe00076177812 */ /* 0x020fe200078ec0ff */
[----:B------:R-:W-:Y:S01]  /*3f30*/  BSSY B1, `(.L_x_78) ;  /* 0x0000009000017945 */ /* 0x000fe20003800000 */
[----:B------:R-:W-:-:S03]  /*3f40*/  ISETP.GT.AND P6, PT, R4, 0x30, PT ;  /* 0x000000300400780c */ /* 0x000fc60003fc4270 */
[----:B------:R-:W-:-:S04]  /*3f50*/  FMUL R20, R23, R90 ;  /* 0x0000005a17147220 */ /* 0x000fc80000400000 */
[----:B------:R-:W-:-:S05]  /*3f60*/  FFMA R79, R79, R22, R20 ;  /* 0x000000164f4f7223 */ /* 0x000fca0000000014 */
[----:B------:R-:W-:-:S05]  /*3f70*/  F2FP.TF32.F32.PACK_B R79, R79 ;  /* 0x0000004fff4f723e */ /* 0x000fca00024050ff */
[----:B------:R0:W-:Y:S01]  /*3f80*/  @P0 STG.E desc[UR36][R58.64+0xa4], R79 ;  /* 0x0000a44f3a000986 */ /* 0x0001e2000c101924 */
[----:B------:R-:W-:-:S13]  /*3f90*/  ISETP.GT.AND P0, PT, R3, RZ, P6 ;  /* 0x000000ff0300720c */ /* 0x000fda0003704270 */
[----:B0-----:R-:W-:Y:S05]  /*3fa0*/  @!P0 BRA `(.L_x_79) ;  /* 0x0000000000048947 */ /* 0x001fea0003800000 */
[----:B------:R0:W5:Y:S02]  /*3fb0*/  LDG.E.LTC128B R118, desc[UR36][R8.64+0xc0] ;  /* 0x0000c02408767981 */ /* 0x000164000c1e1920 */
.L_x_79:
[----:B------:R-:W-:Y:S05]  /*3fc0*/  BSYNC B1 ;  /* 0x0000000000017941 */ /* 0x000fea0003800000 */
.L_x_78:
        /* <DEDUP_REMOVED lines=10> */
.L_x_81:
[----:B------:R-:W-:Y:S05]  /*4070*/  BSYNC B1 ;  /* 0x0000000000017941 */ /* 0x000fea0003800000 */
.L_x_80:
        /* <DEDUP_REMOVED lines=9> */
.L_x_83:
[----:B------:R-:W-:Y:S05]  /*4110*/  BSYNC B1 ;  /* 0x0000000000017941 */ /* 0x000fea0003800000 */
.L_x_82:
        /* <DEDUP_REMOVED lines=9> */
.L_x_85:
[----:B------:R-:W-:Y:S05]  /*41b0*/  BSYNC B1 ;  /* 0x0000000000017941 */ /* 0x000fea0003800000 */
.L_x_84:
        /* <DEDUP_REMOVED lines=10> */
.L_x_87:
[----:B------:R-:W-:Y:S05]  /*4260*/  BSYNC B1 ;  /* 0x0000000000017941 */ /* 0x000fea0003800000 */
.L_x_86:
[----:B-----5:R-:W-:Y:S01]  /*4270*/  LOP3.LUT R23, R118, 0xffffe000, RZ, 0xc0, !PT ;  /* 0xffffe00076177812 */ /* 0x020fe200078ec0ff */
[----:B------:R-:W-:Y:S04]  /*4280*/  BSSY B1, `(.L_x_88) ;  /* 0x000000f000017945 */ /* 0x000fe80003800000 */
[----:B------:R-:W-:-:S04]  /*4290*/  FMUL R23, R23, R90 ;  /* 0x0000005a17177220 */ /* 0x000fc80000400000 */
[----:B------:R-:W-:-:S05]  /*42a0*/  FFMA R23, R84, R22, R23 ;  /* 0x0000001654177223 */ /* 0x000fca0000000017 */
[----:B------:R-:W-:-:S05]  /*42b0*/  F2FP.TF32.F32.PACK_B R23, R23 ;  /* 0x00000017ff17723e */ /* 0x000fca00024050ff */
[----:B------:R0:W-:Y:S01]  /*42c0*/  @P0 STG.E desc[UR36][R14.64+0xe0], R23 ;  /* 0x0000e0170e000986 */ /* 0x0001e2000c101924 */
[----:B------:R-:W-:-:S05]  /*42d0*/  IADD3 R62, P0, R21, R108, RZ ;  /* 0x0000006c153e7210 */ /* 0x000fca0007f1e0ff */
[----:B------:R-:W-:Y:S01]  /*42e0*/  IMAD.X R63, R5, 0x1, R109, P0 ;  /* 0x00000001053f7824 */ /* 0x000fe200000e066d */
[----:B------:R-:W-:-:S05]  /*42f0*/  IADD3 R64, P0, R21, R108, RZ ;  /* 0x0000006c15407210 */ /* 0x000fca0007f1e0ff */
[----:B------:R-:W-:Y:S01]  /*4300*/  IMAD.X R65, R5, 0x1, R109, P0 ;  /* 0x0000000105417824 */ /* 0x000fe200000e066d */
[----:B------:R-:W-:-:S05]  /*4310*/  IADD3 R20, P0, R21, R14, RZ ;  /* 0x0000000e15147210 */ /* 0x000fca0007f1e0ff */
[----:B------:R-:W-:Y:S01]  /*4320*/  IMAD.X R21, R5, 0x1, R15, P0 ;  /* 0x0000000105157824 */ /* 0x000fe200000e060f */
[----:B------:R-:W-:-:S04]  /*4330*/  ISETP.GT.AND P0, PT, R4, 0x39, PT ;  /* 0x000000390400780c */ /* 0x000fc80003f04270 */
[----:B------:R-:W-:-:S13]  /*4340*/  ISETP.GT.AND P3, PT, R3, RZ, P0 ;  /* 0x000000ff0300720c */ /* 0x000fda0000764270 */
[----:B0-----:R-:W-:Y:S05]  /*4350*/  @!P3 BRA `(.L_x_89) ;  /* 0x000000000004b947 */ /* 0x001fea0003800000 */
[----:B------:R0:W5:Y:S02]  /*4360*/  LDG.E.LTC128B R118, desc[UR36][R8.64+0xe4] ;  /* 0x0000e42408767981 */ /* 0x000164000c1e1920 */
.L_x_89:
[----:B------:R-:W-:Y:S05]  /*4370*/  BSYNC B1 ;  /* 0x0000000000017941 */ /* 0x000fea0003800000 */
.L_x_88:
        /* <DEDUP_REMOVED lines=9> */
.L_x_91:
[----:B------:R-:W-:Y:S05]  /*4410*/  BSYNC B1 ;  /* 0x0000000000017941 */ /* 0x000fea0003800000 */
.L_x_90:
        /* <DEDUP_REMOVED lines=9> */
.L_x_93:
[----:B------:R-:W-:Y:S05]  /*44b0*/  BSYNC B1 ;  /* 0x0000000000017941 */ /* 0x000fea0003800000 */
.L_x_92:
[----:B-----5:R-:W-:-:S05]  /*44c0*/  LOP3.LUT R5, R118, 0xffffe000, RZ, 0xc0, !PT ;  /* 0xffffe00076057812 */ /* 0x020fca00078ec0ff */
[----:B------:R-:W-:-:S04]  /*44d0*/  FMUL R4, R5, R90 ;  /* 0x0000005a05047220 */ /* 0x000fc80000400000 */
[----:B------:R-:W-:-:S05]  /*44e0*/  FFMA R87, R87, R22, R4 ;  /* 0x0000001657577223 */ /* 0x000fca0000000004 */
[----:B------:R-:W-:-:S05]  /*44f0*/  F2FP.TF32.F32.PACK_B R87, R87 ;  /* 0x00000057ff57723e */ /* 0x000fca00024050ff */
[----:B------:R0:W-:Y:S01]  /*4500*/  @P3 STG.E desc[UR36][R58.64+0xe4], R87 ;  /* 0x0000e4573a003986 */ /* 0x0001e2000c101924 */
[----:B------:R-:W-:-:S13]  /*4510*/  ISETP.GT.AND P3, PT, R3, 0x80, P5 ;  /* 0x000000800300780c */ /* 0x000fda0002f64270 */
[----:B------:R-:W2:Y:S01]  /*4520*/  @P3 LDG.E.LTC128B R118, desc[UR36][R60.64] ;  /* 0x000000243c763981 */ /* 0x000ea2000c1e1920 */
[----:B------:R-:W-:Y:S01]  /*4530*/  BSSY B1, `(.L_x_94) ;  /* 0x000000a000017945 */ /* 0x000fe20003800000 */
[----:B--2---:R-:W-:-:S05]  /*4540*/  LOP3.LUT R5, R118, 0xffffe000, RZ, 0xc0, !PT ;  /* 0xffffe00076057812 */ /* 0x004fca00078ec0ff */
[----:B------:R-:W-:-:S04]  /*4550*/  FMUL R5, R5, R90 ;  /* 0x0000005a05057220 */ /* 0x000fc80000400000 */
[----:B------:R-:W-:-:S05]  /*4560*/  FFMA R5, R24, R22, R5 ;  /* 0x0000001618057223 */ /* 0x000fca0000000005 */
[----:B------:R-:W-:-:S05]  /*4570*/  F2FP.TF32.F32.PACK_B R5, R5 ;  /* 0x00000005ff05723e */ /* 0x000fca00024050ff */
[----:B------:R0:W-:Y:S01]  /*4580*/  @P3 STG.E desc[UR36][R20.64], R5 ;  /* 0x0000000514003986 */ /* 0x0001e2000c101924 */
[----:B------:R-:W-:-:S04]  /*4590*/  ISETP.NE.AND P3, PT, R119, RZ, PT ;  /* 0x000000ff7700720c */ /* 0x000fc80003f65270 */
[----:B------:R-:W-:-:S13]  /*45a0*/  ISETP.GT.AND P3, PT, R3, 0x80, P3 ;  /* 0x000000800300780c */ /* 0x000fda0001f64270 */
[----:B0-----:R-:W-:Y:S05]  /*45b0*/  @!P3 BRA `(.L_x_95) ;  /* 0x000000000004b947 */ /* 0x001fea0003800000 */
[----:B------:R0:W5:Y:S02]  /*45c0*/  LDG.E.LTC128B R118, desc[UR36][R56.64+0x4] ;  /* 0x0000042438767981 */ /* 0x000164000c1e1920 */
.L_x_95:
[----:B------:R-:W-:Y:S05]  /*45d0*/  BSYNC B1 ;  /* 0x0000000000017941 */ /* 0x000fea0003800000 */
.L_x_94:
[----:B-----5:R-:W-:Y:S01]  /*45e0*/  LOP3.LUT R5, R118, 0xffffe000, RZ, 0xc0, !PT ;  /* 0xffffe00076057812 */ /* 0x020fe200078ec0ff */
[----:B------:R-:W-:Y:S01]  /*45f0*/  BSSY B1, `(.L_x_96) ;  /* 0x000000a000017945 */ /* 0x000fe20003800000 */
[----:B------:R-:W-:-:S03]  /*4600*/  ISETP.GT.AND P5, PT, R3, 0x88, P5 ;  /* 0x000000880300780c */ /* 0x000fc60002fa4270 */
[----:B------:R-:W-:Y:S01]  /*4610*/  FMUL R4, R5, R90 ;  /* 0x0000005a05047220 */ /* 0x000fe20000400000 */
[----:B------:R-:W-:-:S03]  /*4620*/  @P3 IMAD.MOV.U32 R5, RZ, RZ, R21 ;  /* 0x000000ffff053224 */ /* 0x000fc600078e0015 */
[----:B------:R-:W-:Y:S01]  /*4630*/  FFMA R25, R25, R22, R4 ;  /* 0x0000001619197223 */ /* 0x000fe20000000004 */
[----:B------:R-:W-:-:S04]  /*4640*/  @P3 IMAD.MOV.U32 R4, RZ, RZ, R20 ;  /* 0x000000ffff043224 */ /* 0x000fc800078e0014 */
[----:B------:R-:W-:-:S05]  /*4650*/  F2FP.TF32.F32.PACK_B R25, R25 ;  /* 0x00000019ff19723e */ /* 0x000fca00024050ff */
[----:B------:R2:W-:Y:S01]  /*4660*/  @P3 STG.E desc[UR36][R4.64+0x4], R25 ;  /* 0x0000041904003986 */ /* 0x0005e2000c101924 */
[----:B------:R-:W-:Y:S05]  /*4670*/  @!P5 BRA `(.L_x_97) ;  /* 0x000000000004d947 */ /* 0x000fea0003800000 */
[----:B------:R0:W5:Y:S02]  /*4680*/  LDG.E.LTC128B R118, desc[UR36][R10.64] ;  /* 0x000000240a767981 */ /* 0x000164000c1e1920 */
.L_x_97:
[----:B------:R-:W-:Y:S05]  /*4690*/  BSYNC B1 ;  /* 0x0000000000017941 */ /* 0x000fea0003800000 */
.L_x_96:
[----:B--2--5:R-:W-:Y:S01]  /*46a0*/  LOP3.LUT R5, R118, 0xffffe000, RZ, 0xc0, !PT ;  /* 0xffffe00076057812 */ /* 0x024fe200078ec0ff */
[----:B------:R-:W-:Y:S01]  /*46b0*/  BSSY B1, `(.L_x_98) ;  /* 0x0000009000017945 */ /* 0x000fe20003800000 */
[----:B------:R-:W-:-:S03]  /*46c0*/  ISETP.NE.AND P3, PT, R119, RZ, PT ;  /* 0x000000ff7700720c */ /* 0x000fc60003f65270 */
[----:B------:R-:W-:Y:S01]  /*46d0*/  FMUL R5, R5, R90 ;  /* 0x0000005a05057220 */ /* 0x000fe20000400000 */
[----:B------:R-:W-:-:S03]  /*46e0*/  ISETP.GT.AND P3, PT, R3, 0x88, P3 ;  /* 0x000000880300780c */ /* 0x000fc60001f64270 */
[----:B------:R-:W-:-:S05]  /*46f0*/  FFMA R5, R26, R22, R5 ;  /* 0x000000161a057223 */ /* 0x000fca0000000005 */
[----:B------:R-:W-:-:S05]  /*4700*/  F2FP.TF32.F32.PACK_B R5, R5 ;  /* 0x00000005ff05723e */ /* 0x000fca00024050ff */
[----:B------:R2:W-:Y:S01]  /*4710*/  @P5 STG.E desc[UR36][R62.64], R5 ;  /* 0x000000053e005986 */ /* 0x0005e2000c101924 */
[----:B------:R-:W-:Y:S05]  /*4720*/  @!P3 BRA `(.L_x_99) ;  /* 0x000000000004b947 */ /* 0x000fea0003800000 */
[----:B------:R0:W5:Y:S02]  /*4730*/  LDG.E.LTC128B R118, desc[UR36][R12.64+0x4] ;  /* 0x000004240c767981 */ /* 0x000164000c1e1920 */
.L_x_99:
[----:B------:R-:W-:Y:S05]  /*4740*/  BSYNC B1 ;  /* 0x0000000000017941 */ /* 0x000fea0003800000 */
.L_x_98:
[----:B--2--5:R-:W-:Y:S01]  /*4750*/  LOP3.LUT R5, R118, 0xffffe000, RZ, 0xc0, !PT ;  /* 0xffffe00076057812 */ /* 0x024fe200078ec0ff */
[----:B------:R-:W-:Y:S01]  /*4760*/  BSSY B1, `(.L_x_100) ;  /* 0x0000009000017945 */ /* 0x000fe20003800000 */
[----:B------:R-:W-:-:S03]  /*4770*/  ISETP.NE.AND P5, PT, R120, RZ, PT ;  /* 0x000000ff7800720c */ /* 0x000fc60003fa5270 */
[----:B------:R-:W-:-:S04]  /*4780*/  FMUL R4, R5, R90 ;  /* 0x0000005a05047220 */ /* 0x000fc80000400000 */
[----:B------:R-:W-:-:S05]  /*4790*/  FFMA R27, R27, R22, R4 ;  /* 0x000000161b1b7223 */ /* 0x000fca0000000004 */
[----:B------:R-:W-:-:S05]  /*47a0*/  F2FP.TF32.F32.PACK_B R27, R27 ;  /* 0x0000001bff1b723e */ /* 0x000fca00024050ff */
[----:B------:R2:W-:Y:S01]  /*47b0*/  @P3 STG.E desc[UR36][R64.64+0x4], R27 ;  /* 0x0000041b40003986 */ /* 0x0005e2000c101924 */
[----:B------:R-:W-:-:S13]  /*47c0*/  ISETP.GT.AND P3, PT, R3, 0x80, P5 ;  /* 0x000000800300780c */ /* 0x000fda0002f64270 */
[----:B--2---:R-:W-:Y:S05]  /*47d0*/  @!P3 BRA `(.L_x_101) ;  /* 0x000000000004b947 */ /* 0x004fea0003800000 */
[----:B------:R2:W5:Y:S02]  /*47e0*/  LDG.E.LTC128B R118, desc[UR36][R56.64+0x20] ;  /* 0x0000202438767981 */ /* 0x000564000c1e1920 */
.L_x_101:
[----:B------:R-:W-:Y:S05]  /*47f0*/  BSYNC B1 ;  /* 0x0000000000017941 */ /* 0x000fea0003800000 */
.L_x_100:
[----:B-----5:R-:W-:Y:S01]  /*4800*/  LOP3.LUT R5, R118, 0xffffe000, RZ, 0xc0, !PT ;  /* 0xffffe00076057812 */ /* 0x020fe200078ec0ff */
[----:B------:R-:W-:Y:S01]  /*4810*/  @P3 IMAD.MOV.U32 R4, RZ, RZ, R20 ;  /* 0x000000ffff043224 */ /* 0x000fe200078e0014 */
[----:B------:R-:W-:Y:S01]  /*4820*/  ISETP.NE.AND P5, PT, R121, RZ, PT ;  /* 0x000000ff7900720c */ /* 0x000fe20003fa5270 */
[----:B------:R-:W-:Y:S02]  /*4830*/  BSSY B1, `(.L_x_102) ;  /* 0x0000009000017945 */ /* 0x000fe40003800000 */
[----:B------:R-:W-:-:S04]  /*4840*/  FMUL R5, R5, R90 ;  /* 0x0000005a05057220 */ /* 0x000fc80000400000 */
[----:B-1-3--:R-:W-:Y:S01]  /*4850*/  FFMA R9, R28, R22, R5 ;  /* 0x000000161c097223 */ /* 0x00afe20000000005 */
[----:B------:R-:W-:-:S04]  /*4860*/  @P3 IMAD.MOV.U32 R5, RZ, RZ, R21 ;  /* 0x000000ffff053224 */ /* 0x000fc800078e0015 */
[----:B------:R-:W-:-:S05]  /*4870*/  F2FP.TF32.F32.PACK_B R9, R9 ;  /* 0x00000009ff09723e */ /* 0x000fca00024050ff */
[----:B------:R1:W-:Y:S01]  /*4880*/  @P3 STG.E desc[UR36][R4.64+0x20], R9 ;  /* 0x0000200904003986 */ /* 0x0003e2000c101924 */
[----:B------:R-:W-:-:S13]  /*4890*/  ISETP.GT.AND P3, PT, R3, 0x80, P5 ;  /* 0x000000800300780c */ /* 0x000fda0002f64270 */
[----:B-1----:R-:W-:Y:S05]  /*48a0*/  @!P3 BRA `(.L_x_103) ;  /* 0x000000000004b947 */ /* 0x002fea0003800000 */
[----:B------:R1:W5:Y:S02]  /*48b0*/  LDG.E.LTC128B R118, desc[UR36][R56.64+0x24] ;  /* 0x0000242438767981 */ /* 0x000364000c1e1920 */
.L_x_103:
[----:B------:R-:W-:Y:S05]  /*48c0*/  BSYNC B1 ;  /* 0x0000000000017941 */ /* 0x000fea0003800000 */
.L_x_102:
[----:B-----5:R-:W-:Y:S01]  /*48d0*/  LOP3.LUT R5, R118, 0xffffe000, RZ, 0xc0, !PT ;  /* 0xffffe00076057812 */ /* 0x020fe200078ec0ff */
[----:B------:R-:W-:Y:S04]  /*48e0*/  BSSY B1, `(.L_x_104) ;  /* 0x000000b000017945 */ /* 0x000fe80003800000 */
[----:B------:R-:W-:Y:S01]  /*48f0*/  FMUL R4, R5, R90 ;  /* 0x0000005a05047220 */ /* 0x000fe20000400000 */
[----:B------:R-:W-:-:S03]  /*4900*/  @P3 IMAD.MOV.U32 R5, RZ, RZ, R21 ;  /* 0x000000ffff053224 */ /* 0x000fc600078e0015 */
[----:B------:R-:W-:Y:S01]  /*4910*/  FFMA R29, R29, R22, R4 ;  /* 0x000000161d1d7223 */ /* 0x000fe20000000004 */
[----:B------:R-:W-:-:S04]  /*4920*/  @P3 IMAD.MOV.U32 R4, RZ, RZ, R20 ;  /* 0x000000ffff043224 */ /* 0x000fc800078e0014 */
[----:B------:R-:W-:-:S05]  /*4930*/  F2FP.TF32.F32.PACK_B R29, R29 ;  /* 0x0000001dff1d723e */ /* 0x000fca00024050ff */
[----:B------:R3:W-:Y:S01]  /*4940*/  @P3 STG.E desc[UR36][R4.64+0x24], R29 ;  /* 0x0000241d04003986 */ /* 0x0007e2000c101924 */
[----:B------:R-:W-:-:S04]  /*4950*/  ISETP.NE.AND P3, PT, R120, RZ, PT ;  /* 0x000000ff7800720c */ /* 0x000fc80003f65270 */
[----:B------:R-:W-:-:S13]  /*4960*/  ISETP.GT.AND P3, PT, R3, 0x88, P3 ;  /* 0x000000880300780c */ /* 0x000fda0001f64270 */
[----:B---3--:R-:W-:Y:S05]  /*4970*/  @!P3 BRA `(.L_x_105) ;  /* 0x000000000004b947 */ /* 0x008fea0003800000 */
[----:B------:R3:W5:Y:S02]  /*4980*/  LDG.E.LTC128B R118, desc[UR36][R12.64+0x20] ;  /* 0x000020240c767981 */ /* 0x000764000c1e1920 */
.L_x_105:
[----:B------:R-:W-:Y:S05]  /*4990*/  BSYNC B1 ;  /* 0x0000000000017941 */ /* 0x000fea0003800000 */
.L_x_104:
        /* <DEDUP_REMOVED lines=9> */
.L_x_107:
[----:B------:R-:W-:Y:S05]  /*4a30*/  BSYNC B1 ;  /* 0x0000000000017941 */ /* 0x000fea0003800000 */
.L_x_106:
[----:B-----5:R-:W-:Y:S01]  /*4a40*/  LOP3.LUT R5, R118, 0xffffe000, RZ, 0xc0, !PT ;  /* 0xffffe00076057812 */ /* 0x020fe200078ec0ff */
[----:B------:R-:W-:Y:S01]  /*4a50*/  BSSY B1, `(.L_x_108) ;  /* 0x000000b000017945 */ /* 0x000fe20003800000 */
[----:B------:R-:W-:-:S03]  /*4a60*/  ISETP.NE.AND P5, PT, R104, RZ, PT ;  /* 0x000000ff6800720c */ /* 0x000fc60003fa5270 */
[----:B------:R-:W-:Y:S01]  /*4a70*/  FMUL R4, R5, R90 ;  /* 0x0000005a05047220 */ /* 0x000fe20000400000 */
[----:B------:R-:W-:-:S03]  /*4a80*/  @P3 IMAD.MOV.U32 R5, RZ, RZ, R7 ;  /* 0x000000ffff053224 */ /* 0x000fc600078e0007 */
[----:B------:R-:W-:Y:S01]  /*4a90*/  FFMA R31, R31, R22, R4 ;  /* 0x000000161f1f7223 */ /* 0x000fe20000000004 */
[----:B------:R-:W-:-:S04]  /*4aa0*/  @P3 IMAD.MOV.U32 R4, RZ, RZ, R6 ;  /* 0x000000ffff043224 */ /* 0x000fc800078e0006 */
[----:B------:R-:W-:-:S05]  /*4ab0*/  F2FP.TF32.F32.PACK_B R31, R31 ;  /* 0x0000001fff1f723e */ /* 0x000fca00024050ff */
[----:B------:R0:W-:Y:S01]  /*4ac0*/  @P3 STG.E desc[UR36][R4.64+0x24], R31 ;  /* 0x0000241f04003986 */ /* 0x0001e2000c101924 */
[----:B------:R-:W-:-:S13]  /*4ad0*/  ISETP.GT.AND P3, PT, R3, 0x80, P5 ;  /* 0x000000800300780c */ /* 0x000fda0002f64270 */
[----:B0-----:R-:W-:Y:S05]  /*4ae0*/  @!P3 BRA `(.L_x_109) ;  /* 0x000000000004b947 */ /* 0x001fea0003800000 */
[----:B------:R0:W5:Y:S02]  /*4af0*/  LDG.E.LTC128B R118, desc[UR36][R56.64+0x40] ;  /* 0x0000402438767981 */ /* 0x000164000c1e1920 */
.L_x_109:
[----:B------:R-:W-:Y:S05]  /*4b00*/  BSYNC B1 ;  /* 0x0000000000017941 */ /* 0x000fea0003800000 */
.L_x_108:
[----:B-----5:R-:W-:Y:S01]  /*4b10*/  LOP3.LUT R5, R118, 0xffffe000, RZ, 0xc0, !PT ;  /* 0xffffe00076057812 */ /* 0x020fe200078ec0ff */
[----:B------:R-:W-:Y:S01]  /*4b20*/  @P3 IMAD.MOV.U32 R4, RZ, RZ, R20 ;  /* 0x000000ffff043224 */ /* 0x000fe200078e0014 */
[----:B------:R-:W-:Y:S01]  /*4b30*/  ISETP.NE.AND P5, PT, R105, RZ, PT ;  /* 0x000000ff6900720c */ /* 0x000fe20003fa5270 */
[----:B------:R-:W-:Y:S02]  /*4b40*/  BSSY B1, `(.L_x_110) ;  /* 0x0000009000017945 */ /* 0x000fe40003800000 */
[----:B------:R-:W-:-:S04]  /*4b50*/  FMUL R5, R5, R90 ;  /* 0x0000005a05057220 */ /* 0x000fc80000400000 */
[----:B------:R-:W-:Y:S01]  /*4b60*/  FFMA R9, R32, R22, R5 ;  /* 0x0000001620097223 */ /* 0x000fe20000000005 */
[----:B------:R-:W-:-:S04]  /*4b70*/  @P3 IMAD.MOV.U32 R5, RZ, RZ, R21 ;  /* 0x000000ffff053224 */ /* 0x000fc800078e0015 */
[----:B------:R-:W-:-:S05]  /*4b80*/  F2FP.TF32.F32.PACK_B R9, R9 ;  /* 0x00000009ff09723e */ /* 0x000fca00024050ff */
[----:B------:R0:W-:Y:S01]  /*4b90*/  @P3 STG.E desc[UR36][R4.64+0x40], R9 ;  /* 0x0000400904003986 */ /* 0x0001e2000c101924 */
[----:B------:R-:W-:-:S13]  /*4ba0*/  ISETP.GT.AND P3, PT, R3, 0x80, P5 ;  /* 0x000000800300780c */ /* 0x000fda0002f64270 */
[----:B0-----:R-:W-:Y:S05]  /*4bb0*/  @!P3 BRA `(.L_x_111) ;  /* 0x000000000004b947 */ /* 0x001fea0003800000 */
[----:B------:R0:W5:Y:S02]  /*4bc0*/  LDG.E.LTC128B R118, desc[UR36][R56.64+0x44] ;  /* 0x0000442438767981 */ /* 0x000164000c1e1920 */
.L_x_111:
[----:B------:R-:W-:Y:S05]  /*4bd0*/  BSYNC B1 ;  /* 0x0000000000017941 */ /* 0x000fea0003800000 */
.L_x_110:
        /* <DEDUP_REMOVED lines=10> */
[----:B0-----:R-:W-:Y:S05]  /*4c80*/  @!P3 BRA `(.L_x_113) ;  /* 0x000000000004b947 */ /* 0x001fea0003800000 */
[----:B------:R0:W5:Y:S02]  /*4c90*/  LDG.E.LTC128B R118, desc[UR36][R12.64+0x40] ;  /* 0x000040240c767981 */ /* 0x000164000c1e1920 */
.L_x_113:
[----:B------:R-:W-:Y:S05]  /*4ca0*/  BSYNC B1 ;  /* 0x0000000000017941 */ /* 0x000fea0003800000 */
.L_x_112:
[----:B-----5:R-:W-:Y:S01]  /*4cb0*/  LOP3.LUT R5, R118, 0xffffe000, RZ, 0xc0, !PT ;  /* 0xffffe00076057812 */ /* 0x020fe200078ec0ff */
[----:B------:R-:W-:Y:S01]  /*4cc0*/  @P3 IMAD.MOV.U32 R4, RZ, RZ, R6 ;  /* 0x000000ffff043224 */ /* 0x000fe200078e0006 */
[----:B------:R-:W-:Y:S03]  /*4cd0*/  BSSY B1, `(.L_x_114) ;  /* 0x0000009000017945 */ /* 0x000fe60003800000 */
        /* <DEDUP_REMOVED lines=8> */
.L_x_115:
[----:B------:R-:W-:Y:S05]  /*4d60*/  BSYNC B1 ;  /* 0x0000000000017941 */ /* 0x000fea0003800000 */
.L_x_114:
        /* <DEDUP_REMOVED lines=12> */
.L_x_117:
[----:B------:R-:W-:Y:S05]  /*4e30*/  BSYNC B1 ;  /* 0x0000000000017941 */ /* 0x000fea0003800000 */
.L_x_116:
        /* <DEDUP_REMOVED lines=12> */
.L_x_119:
[----:B------:R-:W-:Y:S05]  /*4f00*/  BSYNC B1 ;  /* 0x0000000000017941 */ /* 0x000fea0003800000 */
.L_x_118:
        /* <DEDUP_REMOVED lines=12> */
.L_x_121:
[----:B------:R-:W-:Y:S05]  /*4fd0*/  BSYNC B1 ;  /* 0x0000000000017941 */ /* 0x000fea0003800000 */
.L_x_120:
        /* <DEDUP_REMOVED lines=11> */
.L_x_123:
[----:B------:R-:W-:Y:S05]  /*5090*/  BSYNC B1 ;  /* 0x0000000000017941 */ /* 0x000fea0003800000 */
.L_x_122:
        /* <DEDUP_REMOVED lines=12> */
.L_x_125:
[----:B------:R-:W-:Y:S05]  /*5160*/  BSYNC B1 ;  /* 0x0000000000017941 */ /* 0x000fea0003800000 */
.L_x_124:
        /* <DEDUP_REMOVED lines=12> */
.L_x_127:
[----:B------:R-:W-:Y:S05]  /*5230*/  BSYNC B1 ;  /* 0x0000000000017941 */ /* 0x000fea0003800000 */
.L_x_126:
        /* <DEDUP_REMOVED lines=12> */
.L_x_129:
[----:B------:R-:W-:Y:S05]  /*5300*/  BSYNC B1 ;  /* 0x0000000000017941 */ /* 0x000fea0003800000 */
.L_x_128:
        /* <DEDUP_REMOVED lines=11> */
.L_x_131:
[----:B------:R-:W-:Y:S05]  /*53c0*/  BSYNC B1 ;  /* 0x0000000000017941 */ /* 0x000fea0003800000 */
.L_x_130:
        /* <DEDUP_REMOVED lines=12> */
.L_x_133:
[----:B------:R-:W-:Y:S05]  /*5490*/  BSYNC B1 ;  /* 0x0000000000017941 */ /* 0x000fea0003800000 */
.L_x_132:
        /* <DEDUP_REMOVED lines=11> */
.L_x_135:
[----:B------:R-:W-:Y:S05]  /*5550*/  BSYNC B1 ;  /* 0x0000000000017941 */ /* 0x000fea0003800000 */
.L_x_134:
        /* <DEDUP_REMOVED lines=11> */
.L_x_137:
[----:B------:R-:W-:Y:S05]  /*5610*/  BSYNC B1 ;  /* 0x0000000000017941 */ /* 0x000fea0003800000 */
.L_x_136:
        /* <DEDUP_REMOVED lines=11> */
.L_x_139:
[----:B------:R-:W-:Y:S05]  /*56d0*/  BSYNC B1 ;  /* 0x0000000000017941 */ /* 0x000fea0003800000 */
.L_x_138:
        /* <DEDUP_REMOVED lines=11> */
.L_x_141:
[----:B------:R-:W-:Y:S05]  /*5790*/  BSYNC B1 ;  /* 0x0000000000017941 */ /* 0x000fea0003800000 */
.L_x_140:
        /* <DEDUP_REMOVED lines=11> */
.L_x_143:
[----:B------:R-:W-:Y:S05]  /*5850*/  BSYNC B1 ;  /* 0x0000000000017941 */ /* 0x000fea0003800000 */
.L_x_142:
        /* <DEDUP_REMOVED lines=11> */
.L_x_145:
[----:B------:R-:W-:Y:S05]  /*5910*/  BSYNC B1 ;  /* 0x0000000000017941 */ /* 0x000fea0003800000 */
.L_x_144:
[----:B0----5:R-:W-:Y:S01]  /*5920*/  LOP3.LUT R5, R118, 0xffffe000, RZ, 0xc0, !PT ;  /* 0xffffe00076057812 */ /* 0x021fe200078ec0ff */
[----:B------:R-:W-:Y:S01]  /*5930*/  @P6 IMAD.MOV.U32 R4, RZ, RZ, R6 ;  /* 0x000000ffff046224 */ /* 0x000fe200078e0006 */
[----:B------:R-:W-:Y:S01]  /*5940*/  ISETP.GT.AND P2, PT, R3, 0x88, P2 ;  /* 0x000000880300780c */ /* 0x000fe20001744270 */
[----:B------:R-:W-:Y:S02]  /*5950*/  BSSY B1, `(.L_x_146) ;  /* 0x0000008000017945 */ /* 0x000fe40003800000 */
[----:B------:R-:W-:-:S04]  /*5960*/  FMUL R5, R5, R90 ;  /* 0x0000005a05057220 */ /* 0x000fc80000400000 */
[----:B------:R-:W-:Y:S01]  /*5970*/  FFMA R9, R50, R22, R5 ;  /* 0x0000001632097223 */ /* 0x000fe20000000005 */
[----:B------:R-:W-:-:S04]  /*5980*/  @P6 IMAD.MOV.U32 R5, RZ, RZ, R7 ;  /* 0x000000ffff056224 */ /* 0x000fc800078e0007 */
[----:B------:R-:W-:-:S05]  /*5990*/  F2FP.TF32.F32.PACK_B R9, R9 ;  /* 0x00000009ff09723e */ /* 0x000fca00024050ff */
[----:B------:R0:W-:Y:S01]  /*59a0*/  @P6 STG.E desc[UR36][R4.64+0xc0], R9 ;  /* 0x0000c00904006986 */ /* 0x0001e2000c101924 */
[----:B------:R-:W-:Y:S05]  /*59b0*/  @!P2 BRA `(.L_x_147) ;  /* 0x000000000004a947 */ /* 0x000fea0003800000 */
[----:B------:R0:W5:Y:S02]  /*59c0*/  LDG.E.LTC128B R118, desc[UR36][R12.64+0xc4] ;  /* 0x0000c4240c767981 */ /* 0x000164000c1e1920 */
.L_x_147:
[----:B------:R-:W-:Y:S05]  /*59d0*/  BSYNC B1 ;  /* 0x0000000000017941 */ /* 0x000fea0003800000 */
.L_x_146:
[----:B0----5:R-:W-:Y:S01]  /*59e0*/  LOP3.LUT R5, R118, 0xffffe000, RZ, 0xc0, !PT ;  /* 0xffffe00076057812 */ /* 0x021fe200078ec0ff */
        /* <DEDUP_REMOVED lines=10> */
.L_x_149:
[----:B------:R-:W-:Y:S05]  /*5a90*/  BSYNC B1 ;  /* 0x0000000000017941 */ /* 0x000fea0003800000 */
.L_x_148:
        /* <DEDUP_REMOVED lines=11> */
.L_x_151:
[----:B------:R-:W-:Y:S05]  /*5b50*/  BSYNC B1 ;  /* 0x0000000000017941 */ /* 0x000fea0003800000 */
.L_x_150:
[----:B0----5:R-:W-:Y:S01]  /*5b60*/  LOP3.LUT R5, R118, 0xffffe000, RZ, 0xc0, !PT ;  /* 0xffffe00076057812 */ /* 0x021fe200078ec0ff */
[----:B------:R-:W-:Y:S01]  /*5b70*/  BSSY B1, `(.L_x_152) ;  /* 0x0000008000017945 */ /* 0x000fe20003800000 */
[----:B------:R-:W-:-:S03]  /*5b80*/  ISETP.GT.AND P1, PT, R3, 0x88, P1 ;  /* 0x000000880300780c */ /* 0x000fc60000f24270 */
[----:B------:R-:W-:-:S04]  /*5b90*/  FMUL R4, R5, R90 ;  /* 0x0000005a05047220 */ /* 0x000fc80000400000 */
[----:B------:R-:W-:-:S05]  /*5ba0*/  FFMA R53, R53, R22, R4 ;  /* 0x0000001635357223 */ /* 0x000fca0000000004 */
[----:B------:R-:W-:-:S05]  /*5bb0*/  F2FP.TF32.F32.PACK_B R53, R53 ;  /* 0x00000035ff35723e */ /* 0x000fca00024050ff */
[----:B------:R0:W-:Y:S01]  /*5bc0*/  @P2 STG.E desc[UR36][R20.64+0xe4], R53 ;  /* 0x0000e43514002986 */ /* 0x0001e2000c101924 */
[----:B------:R-:W-:Y:S05]  /*5bd0*/  @!P1 BRA `(.L_x_153) ;  /* 0x0000000000049947 */ /* 0x000fea0003800000 */
[----:B------:R0:W5:Y:S02]  /*5be0*/  LDG.E.LTC128B R118, desc[UR36][R12.64+0xe0] ;  /* 0x0000e0240c767981 */ /* 0x000164000c1e1920 */
.L_x_153:
[----:B------:R-:W-:Y:S05]  /*5bf0*/  BSYNC B1 ;  /* 0x0000000000017941 */ /* 0x000fea0003800000 */
.L_x_152:
[----:B-----5:R-:W-:Y:S01]  /*5c00*/  LOP3.LUT R5, R118, 0xffffe000, RZ, 0xc0, !PT ;  /* 0xffffe00076057812 */ /* 0x020fe200078ec0ff */
        /* <DEDUP_REMOVED lines=10> */
.L_x_155:
[----:B------:R-:W-:Y:S05]  /*5cb0*/  BSYNC B1 ;  /* 0x0000000000017941 */ /* 0x000fea0003800000 */
.L_x_154:
[----:B------:R-:W-:Y:S05]  /*5cc0*/  @!P0 BRA `(.L_x_156) ;  /* 0x0000001400688947 */ /* 0x000fea0003800000 */
[----:B-----5:R-:W-:-:S05]  /*5cd0*/  LOP3.LUT R3, R118, 0xffffe000, RZ, 0xc0, !PT ;  /* 0xffffe00076037812 */ /* 0x020fca00078ec0ff */
[----:B0-----:R-:W-:-:S04]  /*5ce0*/  FMUL R4, R3, R90 ;  /* 0x0000005a03047220 */ /* 0x001fc80000400000 */
[----:B------:R-:W-:-:S05]  /*5cf0*/  FFMA R55, R55, R22, R4 ;  /* 0x0000001637377223 */ /* 0x000fca0000000004 */
[----:B------:R-:W-:-:S05]  /*5d00*/  F2FP.TF32.F32.PACK_B R55, R55 ;  /* 0x00000037ff37723e */ /* 0x000fca00024050ff */
[----:B------:R0:W-:Y:S01]  /*5d10*/  STG.E desc[UR36][R6.64+0xe4], R55 ;  /* 0x0000e43706007986 */ /* 0x0001e2000c101924 */
[----:B------:R-:W-:Y:S05]  /*5d20*/  BRA `(.L_x_156) ;  /* 0x0000001400507947 */ /* 0x000fea0003800000 */
.L_x_33:
[----:B------:R-:W-:Y:S01]  /*5d30*/  ISETP.GT.AND P4, PT, R4, 0x1, PT ;  /* 0x000000010400780c */ /* 0x000fe20003f84270 */
[----:B------:R-:W-:Y:S01]  /*5d40*/  ULDC.64 UR4, c[0x0][0x5c0] ;  /* 0x0001700000047ab9 */ /* 0x000fe20000000a00 */
[-C--:B------:R-:W-:Y:S01]  /*5d50*/  FMUL R5, R56, R22.reuse ;  /* 0x0000001638057220 */ /* 0x080fe20000400000 */
[C---:B------:R-:W-:Y:S01]  /*5d60*/  LEA R8, P2, R102.reuse, UR4, 0x2 ;  /* 0x0000000466087c11 */ /* 0x040fe2000f8410ff */
[-C--:B------:R-:W-:Y:S01]  /*5d70*/  FMUL R57, R57, R22.reuse ;  /* 0x0000001639397220 */ /* 0x080fe20000400000 */
[----:B------:R-:W-:Y:S01]  /*5d80*/  ISETP.GT.AND P1, PT, R3, RZ, P4 ;  /* 0x000000ff0300720c */ /* 0x000fe20002724270 */
[----:B------:R-:W-:Y:S01]  /*5d90*/  IMAD.SHL.U32 R15, R91, 0x4, RZ ;  /* 0x000000045b0f7824 */ /* 0x000fe200078e00ff */
[----:B------:R-:W-:Y:S01]  /*5da0*/  LEA.HI.X R9, R102, UR5, R115, 0x2, P2 ;  /* 0x0000000566097c11 */ /* 0x000fe200090f1473 */
[----:B------:R-:W-:Y:S01]  /*5db0*/  IMAD.SHL.U32 R103, R92, 0x4, RZ ;  /* 0x000000045c677824 */ /* 0x000fe200078e00ff */
[----:B------:R-:W-:Y:S01]  /*5dc0*/  F2FP.TF32.F32.PACK_B R5, R5 ;  /* 0x00000005ff05723e */ /* 0x000fe200024050ff */
[-C--:B------:R-:W-:Y:S01]  /*5dd0*/  FMUL R13, R58, R22.reuse ;  /* 0x000000163a0d7220 */ /* 0x080fe20000400000 */
[----:B------:R-:W-:Y:S01]  /*5de0*/  F2FP.TF32.F32.PACK_B R57, R57 ;  /* 0x00000039ff39723e */ /* 0x000fe200024050ff */
[-C--:B------:R-:W-:Y:S01]  /*5df0*/  FMUL R59, R59, R22.reuse ;  /* 0x000000163b3b7220 */ /* 0x080fe20000400000 */
[----:B------:R-:W-:Y:S01]  /*5e00*/  SHF.L.U64.HI R7, R91, 0x2, R94 ;  /* 0x000000025b077819 */ /* 0x000fe2000001025e */
[----:B------:R0:W-:Y:S01]  /*5e10*/  @P0 STG.E desc[UR36][R8.64], R5 ;  /* 0x0000000508000986 */ /* 0x0001e2000c101924 */
[----:B------:R-:W-:Y:S01]  /*5e20*/  ISETP.GT.AND P0, PT, R3, 0x8, P5 ;  /* 0x000000080300780c */ /* 0x000fe20002f04270 */
[----:B------:R-:W-:Y:S01]  /*5e30*/  FMUL R61, R61, R22 ;  /* 0x000000163d3d7220 */ /* 0x000fe20000400000 */
[----:B------:R-:W-:Y:S01]  /*5e40*/  SHF.L.U64.HI R23, R92, 0x2, R93 ;  /* 0x000000025c177819 */ /* 0x000fe2000001025d */
[----:B------:R-:W-:Y:S01]  /*5e50*/  @P1 STG.E desc[UR36][R8.64+0x4], R57 ;  /* 0x0000043908001986 */ /* 0x000fe2000c101924 */
[----:B------:R-:W-:Y:S01]  /*5e60*/  IADD3 R10, P1, R15, R8, RZ ;  /* 0x000000080f0a7210 */ /* 0x000fe20007f3e0ff */
[-C--:B------:R-:W-:Y:S01]  /*5e70*/  FMUL R63, R63, R22.reuse ;  /* 0x000000163f3f7220 */ /* 0x080fe20000400000 */
[----:B------:R-:W-:Y:S01]  /*5e80*/  F2FP.TF32.F32.PACK_B R13, R13 ;  /* 0x0000000dff0d723e */ /* 0x000fe200024050ff */
[----:B------:R-:W-:Y:S01]  /*5e90*/  FMUL R65, R65, R22 ;  /* 0x0000001641417220 */ /* 0x000fe20000400000 */
[----:B------:R-:W-:Y:S01]  /*5ea0*/  ISETP.GT.AND P3, PT, R4, 0x8, PT ;  /* 0x000000080400780c */ /* 0x000fe20003f64270 */
[----:B------:R-:W-:Y:S01]  /*5eb0*/  IMAD.X R11, R7, 0x1, R9, P1 ;  /* 0x00000001070b7824 */ /* 0x000fe200008e0609 */
[----:B------:R-:W-:Y:S01]  /*5ec0*/  IADD3 R6, P1, P2, R103, R8, R15 ;  /* 0x0000000867067210 */ /* 0x000fe20007a3e00f */
[-C--:B0-----:R-:W-:Y:S01]  /*5ed0*/  FMUL R5, R60, R22.reuse ;  /* 0x000000163c057220 */ /* 0x081fe20000400000 */
[----:B------:R-:W-:Y:S01]  /*5ee0*/  F2FP.TF32.F32.PACK_B R59, R59 ;  /* 0x0000003bff3b723e */ /* 0x000fe200024050ff */
[-C--:B------:R-:W-:Y:S01]  /*5ef0*/  FMUL R67, R67, R22.reuse ;  /* 0x0000001643437220 */ /* 0x080fe20000400000 */
[----:B------:R-:W-:Y:S01]  /*5f00*/  IADD3.X R7, R23, R9, R7, P1, P2 ;  /* 0x0000000917077210 */ /* 0x000fe20000fe4407 */
[----:B------:R0:W-:Y:S01]  /*5f10*/  @P0 STG.E desc[UR36][R10.64], R13 ;  /* 0x0000000d0a000986 */ /* 0x0001e2000c101924 */
[----:B------:R-:W-:Y:S01]  /*5f20*/  ISETP.GT.AND P1, PT, R3, 0x8, P4 ;  /* 0x000000080300780c */ /* 0x000fe20002724270 */
[-C--:B------:R-:W-:Y:S01]  /*5f30*/  FMUL R69, R69, R22.reuse ;  /* 0x0000001645457220 */ /* 0x080fe20000400000 */
[----:B------:R-:W-:Y:S01]  /*5f40*/  ISETP.GT.AND P0, PT, R3, RZ, P3 ;  /* 0x000000ff0300720c */ /* 0x000fe20001f04270 */
[-C--:B------:R-:W-:Y:S01]  /*5f50*/  FMUL R71, R71, R22.reuse ;  /* 0x0000001647477220 */ /* 0x080fe20000400000 */
[----:B------:R-:W-:Y:S01]  /*5f60*/  F2FP.TF32.F32.PACK_B R5, R5 ;  /* 0x00000005ff05723e */ /* 0x000fe200024050ff */
[-C--:B------:R-:W-:Y:S01]  /*5f70*/  FMUL R73, R73, R22.reuse ;  /* 0x0000001649497220 */ /* 0x080fe20000400000 */
[----:B------:R-:W-:Y:S01]  /*5f80*/  ISETP.GT.AND P2, PT, R4, 0x9, PT ;  /* 0x000000090400780c */ /* 0x000fe20003f44270 */
[-C--:B------:R-:W-:Y:S01]  /*5f90*/  FMUL R75, R75, R22.reuse ;  /* 0x000000164b4b7220 */ /* 0x080fe20000400000 */
[----:B------:R-:W-:Y:S01]  /*5fa0*/  F2FP.TF32.F32.PACK_B R61, R61 ;  /* 0x0000003dff3d723e */ /* 0x000fe200024050ff */
[-C--:B------:R-:W-:Y:S01]  /*5fb0*/  FMUL R77, R77, R22.reuse ;  /* 0x000000164d4d7220 */ /* 0x080fe20000400000 */
[----:B------:R-:W-:Y:S01]  /*5fc0*/  F2FP.TF32.F32.PACK_B R63, R63 ;  /* 0x0000003fff3f723e */ /* 0x000fe200024050ff */
[-C--:B0-----:R-:W-:Y:S01]  /*5fd0*/  FMUL R13, R62, R22.reuse ;  /* 0x000000163e0d7220 */ /* 0x081fe20000400000 */
[----:B------:R-:W-:Y:S01]  /*5fe0*/  F2FP.TF32.F32.PACK_B R65, R65 ;  /* 0x00000041ff41723e */ /* 0x000fe200024050ff */
[----:B------:R-:W-:Y:S01]  /*5ff0*/  @P1 STG.E desc[UR36][R10.64+0x4], R59 ;  /* 0x0000043b0a001986 */ /* 0x000fe2000c101924 */
[----:B------:R-:W-:Y:S01]  /*6000*/  ISETP.GT.AND P1, PT, R4, 0x11, PT ;  /* 0x000000110400780c */ /* 0x000fe20003f24270 */
[-C--:B------:R-:W-:Y:S01]  /*6010*/  FMUL R79, R79, R22.reuse ;  /* 0x000000164f4f7220 */ /* 0x080fe20000400000 */
[----:B------:R-:W-:Y:S01]  /*6020*/  F2FP.TF32.F32.PACK_B R13, R13 ;  /* 0x0000000dff0d723e */ /* 0x000fe200024050ff */
[----:B------:R0:W-:Y:S01]  /*6030*/  @P0 STG.E desc[UR36][R8.64+0x20], R5 ;  /* 0x0000200508000986 */ /* 0x0001e2000c101924 */
[----:B------:R-:W-:Y:S01]  /*6040*/  ISETP.GT.AND P0, PT, R3, RZ, P2 ;  /* 0x000000ff0300720c */ /* 0x000fe20001704270 */
[-C--:B------:R-:W-:Y:S01]  /*6050*/  FMUL R81, R81, R22.reuse ;  /* 0x0000001651517220 */ /* 0x080fe20000400000 */
[----:B------:R-:W-:Y:S01]  /*6060*/  F2FP.TF32.F32.PACK_B R67, R67 ;  /* 0x00000043ff43723e */ /* 0x000fe200024050ff */
        /* <DEDUP_REMOVED lines=8> */
[-C--:B0-----:R-:W-:Y:S01]  /*60f0*/  FMUL R5, R64, R22.reuse ;  /* 0x0000001640057220 */ /* 0x081fe20000400000 */
[C---:B------:R-:W-:Y:S01]  /*6100*/  ISETP.GT.AND P4, PT, R4.reuse, 0x29, PT ;  /* 0x000000290400780c */ /* 0x040fe20003f84270 */
[----:B------:R-:W-:Y:S01]  /*6110*/  @P0 STG.E desc[UR36][R8.64+0x24], R61 ;  /* 0x0000243d08000986 */ /* 0x000fe2000c101924 */
[----:B------:R-:W-:Y:S01]  /*6120*/  ISETP.GT.AND P0, PT, R3, 0x8, P3 ;  /* 0x000000080300780c */ /* 0x000fe20001f04270 */
[-C--:B------:R-:W-:Y:S01]  /*6130*/  FMUL R27, R27, R22.reuse ;  /* 0x000000161b1b7220 */ /* 0x080fe20000400000 */
[----:B------:R-:W-:Y:S01]  /*6140*/  F2FP.TF32.F32.PACK_B R5, R5 ;  /* 0x00000005ff05723e */ /* 0x000fe200024050ff */
[-C--:B------:R-:W-:Y:S01]  /*6150*/  FMUL R29, R29, R22.reuse ;  /* 0x000000161d1d7220 */ /* 0x080fe20000400000 */
[----:B------:R-:W-:Y:S01]  /*6160*/  F2FP.TF32.F32.PACK_B R77, R77 ;  /* 0x0000004dff4d723e */ /* 0x000fe200024050ff */
[-C--:B------:R-:W-:Y:S01]  /*6170*/  FMUL R31, R31, R22.reuse ;  /* 0x000000161f1f7220 */ /* 0x080fe20000400000 */
[----:B------:R-:W-:Y:S01]  /*6180*/  F2FP.TF32.F32.PACK_B R79, R79 ;  /* 0x0000004fff4f723e */ /* 0x000fe200024050ff */
[-C--:B------:R-:W-:Y:S01]  /*6190*/  FMUL R33, R33, R22.reuse ;  /* 0x0000001621217220 */ /* 0x080fe20000400000 */
[C---:B------:R-:W-:Y:S01]  /*61a0*/  ISETP.GT.AND P3, PT, R4.reuse, 0x31, PT ;  /* 0x000000310400780c */ /* 0x040fe20003f64270 */
[-C--:B------:R-:W-:Y:S01]  /*61b0*/  FMUL R35, R35, R22.reuse ;  /* 0x0000001623237220 */ /* 0x080fe20000400000 */
[----:B------:R-:W-:Y:S01]  /*61c0*/  F2FP.TF32.F32.PACK_B R81, R81 ;  /* 0x00000051ff51723e */ /* 0x000fe200024050ff */
[-C--:B------:R-:W-:Y:S01]  /*61d0*/  FMUL R37, R37, R22.reuse ;  /* 0x0000001625257220 */ /* 0x080fe20000400000 */
[----:B------:R-:W-:Y:S01]  /*61e0*/  F2FP.TF32.F32.PACK_B R83, R83 ;  /* 0x00000053ff53723e */ /* 0x000fe200024050ff */
[----:B------:R0:W-:Y:S01]  /*61f0*/  @P0 STG.E desc[UR36][R10.64+0x20], R13 ;  /* 0x0000200d0a000986 */ /* 0x0001e2000c101924 */
[----:B------:R-:W-:Y:S01]  /*6200*/  ISETP.GT.AND P0, PT, R3, 0x8, P2 ;  /* 0x000000080300780c */ /* 0x000fe20001704270 */
[-C--:B------:R-:W-:Y:S01]  /*6210*/  FMUL R39, R39, R22.reuse ;  /* 0x0000001627277220 */ /* 0x080fe20000400000 */
[----:B------:R-:W-:Y:S01]  /*6220*/  ISETP.GT.AND P2, PT, R4, 0x10, PT ;  /* 0x000000100400780c */ /* 0x000fe20003f44270 */
        /* <DEDUP_REMOVED lines=9> */
[----:B------:R-:W-:Y:S01]  /*62c0*/  F2FP.TF32.F32.PACK_B R29, R29 ;  /* 0x0000001dff1d723e */ /* 0x000fe200024050ff */
[----:B------:R-:W-:Y:S01]  /*62d0*/  @P0 STG.E desc[UR36][R10.64+0x24], R63 ;  /* 0x0000243f0a000986 */ /* 0x000fe2000c101924 */
[----:B------:R-:W-:Y:S01]  /*62e0*/  ISETP.GT.AND P0, PT, R3, RZ, P2 ;  /* 0x000000ff0300720c */ /* 0x000fe20001704270 */
[-C--:B------:R-:W-:Y:S01]  /*62f0*/  FMUL R49, R49, R22.reuse ;  /* 0x0000001631317220 */ /* 0x080fe20000400000 */
[----:B------:R-:W-:Y:S01]  /*6300*/  F2FP.TF32.F32.PACK_B R13, R13 ;  /* 0x0000000dff0d723e */ /* 0x000fe200024050ff */
[-C--:B------:R-:W-:Y:S01]  /*6310*/  FMUL R51, R51, R22.reuse ;  /* 0x0000001633337220 */ /* 0x080fe20000400000 */
[----:B------:R-:W-:Y:S01]  /*6320*/  F2FP.TF32.F32.PACK_B R31, R31 ;  /* 0x0000001fff1f723e */ /* 0x000fe200024050ff */
[-C--:B------:R-:W-:Y:S01]  /*6330*/  FMUL R53, R53, R22.reuse ;  /* 0x0000001635357220 */ /* 0x080fe20000400000 */
[----:B------:R-:W-:Y:S01]  /*6340*/  F2FP.TF32.F32.PACK_B R33, R33 ;  /* 0x00000021ff21723e */ /* 0x000fe200024050ff */
[----:B------:R-:W-:Y:S01]  /*6350*/  FMUL R55, R55, R22 ;  /* 0x0000001637377220 */ /* 0x000fe20000400000 */
[----:B------:R-:W-:-:S02]  /*6360*/  F2FP.TF32.F32.PACK_B R35, R35 ;  /* 0x00000023ff23723e */ /* 0x000fc400024050ff */
[----:B------:R-:W-:Y:S02]  /*6370*/  F2FP.TF32.F32.PACK_B R37, R37 ;  /* 0x00000025ff25723e */ /* 0x000fe400024050ff */
[----:B------:R-:W-:Y:S01]  /*6380*/  F2FP.TF32.F32.PACK_B R39, R39 ;  /* 0x00000027ff27723e */ /* 0x000fe200024050ff */
[----:B------:R0:W-:Y:S01]  /*6390*/  @P0 STG.E desc[UR36][R8.64+0x40], R5 ;  /* 0x0000400508000986 */ /* 0x0001e2000c101924 */
[----:B------:R-:W-:Y:S02]  /*63a0*/  ISETP.GT.AND P0, PT, R3, RZ, P1 ;  /* 0x000000ff0300720c */ /* 0x000fe40000f04270 */
[----:B------:R-:W-:Y:S02]  /*63b0*/  F2FP.TF32.F32.PACK_B R41, R41 ;  /* 0x00000029ff29723e */ /* 0x000fe400024050ff */
[----:B------:R-:W-:Y:S02]  /*63c0*/  F2FP.TF32.F32.PACK_B R43, R43 ;  /* 0x0000002bff2b723e */ /* 0x000fe400024050ff */
[----:B------:R-:W-:-:S02]  /*63d0*/  F2FP.TF32.F32.PACK_B R45, R45 ;  /* 0x0000002dff2d723e */ /* 0x000fc400024050ff */
[----:B------:R-:W-:Y:S02]  /*63e0*/  F2FP.TF32.F32.PACK_B R47, R47 ;  /* 0x0000002fff2f723e */ /* 0x000fe400024050ff */
[----:B------:R-:W-:Y:S01]  /*63f0*/  F2FP.TF32.F32.PACK_B R49, R49 ;  /* 0x00000031ff31723e */ /* 0x000fe200024050ff */
[----:B0-----:R-:W-:Y:S01]  /*6400*/  FMUL R5, R68, R22 ;  /* 0x0000001644057220 */ /* 0x001fe20000400000 */
[----:B------:R-:W-:Y:S01]  /*6410*/  F2FP.TF32.F32.PACK_B R51, R51 ;  /* 0x00000033ff33723e */ /* 0x000fe200024050ff */
[----:B------:R-:W-:Y:S01]  /*6420*/  @P0 STG.E desc[UR36][R8.64+0x44], R65 ;  /* 0x0000444108000986 */ /* 0x000fe2000c101924 */
[----:B------:R-:W-:Y:S02]  /*6430*/  ISETP.GT.AND P0, PT, R3, 0x8, P2 ;  /* 0x000000080300780c */ /* 0x000fe40001704270 */
[----:B------:R-:W-:Y:S02]  /*6440*/  ISETP.GT.AND P2, PT, R4, 0x18, PT ;  /* 0x000000180400780c */ /* 0x000fe40003f44270 */
[----:B------:R-:W-:-:S02]  /*6450*/  F2FP.TF32.F32.PACK_B R5, R5 ;  /* 0x00000005ff05723e */ /* 0x000fc400024050ff */
[----:B------:R-:W-:Y:S02]  /*6460*/  F2FP.TF32.F32.PACK_B R53, R53 ;  /* 0x00000035ff35723e */ /* 0x000fe400024050ff */
[----:B------:R-:W-:-:S05]  /*6470*/  F2FP.TF32.F32.PACK_B R55, R55 ;  /* 0x00000037ff37723e */ /* 0x000fca00024050ff */
[----:B------:R0:W-:Y:S01]  /*6480*/  @P0 STG.E desc[UR36][R10.64+0x40], R13 ;  /* 0x0000400d0a000986 */ /* 0x0001e2000c101924 */
[----:B------:R-:W-:Y:S02]  /*6490*/  ISETP.GT.AND P0, PT, R3, 0x8, P1 ;  /* 0x000000080300780c */ /* 0x000fe40000f04270 */
[----:B------:R-:W-:Y:S01]  /*64a0*/  ISETP.GT.AND P1, PT, R4, 0x19, PT ;  /* 0x000000190400780c */ /* 0x000fe20003f24270 */
[----:B0-----:R-:W-:-:S10]  /*64b0*/  FMUL R13, R70, R22 ;  /* 0x00000016460d7220 */ /* 0x001fd40000400000 */
[----:B------:R-:W-:Y:S01]  /*64c0*/  @P0 STG.E desc[UR36][R10.64+0x44], R67 ;  /* 0x000044430a000986 */ /* 0x000fe2000c101924 */
[----:B------:R-:W-:Y:S02]  /*64d0*/  ISETP.GT.AND P0, PT, R3, RZ, P2 ;  /* 0x000000ff0300720c */ /* 0x000fe40001704270 */
[----:B------:R-:W-:-:S11]  /*64e0*/  F2FP.TF32.F32.PACK_B R13, R13 ;  /* 0x0000000dff0d723e */ /* 0x000fd600024050ff */
[----:B------:R0:W-:Y:S01]  /*64f0*/  @P0 STG.E desc[UR36][R8.64+0x60], R5 ;  /* 0x0000600508000986 */ /* 0x0001e2000c101924 */
[----:B------:R-:W-:Y:S01]  /*6500*/  ISETP.GT.AND P0, PT, R3, RZ, P1 ;  /* 0x000000ff0300720c */ /* 0x000fe20000f04270 */
[----:B0-----:R-:W-:-:S12]  /*6510*/  FMUL R5, R72, R22 ;  /* 0x0000001648057220 */ /* 0x001fd80000400000 */
[----:B------:R-:W-:Y:S01]  /*6520*/  @P0 STG.E desc[UR36][R8.64+0x64], R69 ;  /* 0x0000644508000986 */ /* 0x000fe2000c101924 */
[----:B------:R-:W-:Y:S02]  /*6530*/  ISETP.GT.AND P0, PT, R3, 0x8, P2 ;  /* 0x000000080300780c */ /* 0x000fe40001704270 */
[----:B------:R-:W-:Y:S02]  /*6540*/  ISETP.GT.AND P2, PT, R4, 0x20, PT ;  /* 0x000000200400780c */ /* 0x000fe40003f44270 */
[----:B------:R-:W-:-:S09]  /*6550*/  F2FP.TF32.F32.PACK_B R5, R5 ;  /* 0x00000005ff05723e */ /* 0x000fd200024050ff */
        /* <DEDUP_REMOVED lines=12> */
[----:B------:R-:W-:Y:S02]  /*6620*/  F2FP.TF32.F32.PACK_B R5, R5 ;  /* 0x00000005ff05723e */ /* 0x000fe400024050ff */
[----:B------:R-:W-:-:S09]  /*6630*/  ISETP.GT.AND P2, PT, R4, 0x38, PT ;  /* 0x000000380400780c */ /* 0x000fd20003f44270 */
        /* <DEDUP_REMOVED lines=12> */
[----:B------:R-:W-:-:S11]  /*6700*/  F2FP.TF32.F32.PACK_B R5, R5 ;  /* 0x00000005ff05723e */ /* 0x000fd600024050ff */
[----:B------:R0:W-:Y:S01]  /*6710*/  @P0 STG.E desc[UR36][R10.64+0xa0], R13 ;  /* 0x0000a00d0a000986 */ /* 0x0001e2000c101924 */
[----:B------:R-:W-:Y:S01]  /*6720*/  ISETP.GT.AND P0, PT, R3, 0x8, P4 ;  /* 0x000000080300780c */ /* 0x000fe20002704270 */
[----:B0-----:R-:W-:-:S12]  /*6730*/  FMUL R13, R82, R22 ;  /* 0x00000016520d7220 */ /* 0x001fd80000400000 */
[----:B------:R-:W-:Y:S01]  /*6740*/  @P0 STG.E desc[UR36][R10.64+0xa4], R79 ;  /* 0x0000a44f0a000986 */ /* 0x000fe2000c101924 */
[----:B------:R-:W-:Y:S02]  /*6750*/  ISETP.GT.AND P0, PT, R4, 0x30, PT ;  /* 0x000000300400780c */ /* 0x000fe40003f04270 */
[----:B------:R-:W-:Y:S02]  /*6760*/  F2FP.TF32.F32.PACK_B R13, R13 ;  /* 0x0000000dff0d723e */ /* 0x000fe400024050ff */
[----:B------:R-:W-:-:S13]  /*6770*/  ISETP.GT.AND P1, PT, R3, RZ, P0 ;  /* 0x000000ff0300720c */ /* 0x000fda0000724270 */
[----:B------:R0:W-:Y:S01]  /*6780*/  @P1 STG.E desc[UR36][R8.64+0xc0], R5 ;  /* 0x0000c00508001986 */ /* 0x0001e2000c101924 */
[----:B------:R-:W-:Y:S01]  /*6790*/  ISETP.GT.AND P1, PT, R3, RZ, P3 ;  /* 0x000000ff0300720c */ /* 0x000fe20001f24270 */
[----:B0-----:R-:W-:-:S12]  /*67a0*/  FMUL R5, R84, R22 ;  /* 0x0000001654057220 */ /* 0x001fd80000400000 */
[----:B------:R-:W-:Y:S01]  /*67b0*/  @P1 STG.E desc[UR36][R8.64+0xc4], R81 ;  /* 0x0000c45108001986 */ /* 0x000fe2000c101924 */
[----:B------:R-:W-:Y:S02]  /*67c0*/  ISETP.GT.AND P1, PT, R3, 0x8, P0 ;  /* 0x000000080300780c */ /* 0x000fe40000724270 */
[----:B------:R-:W-:-:S11]  /*67d0*/  F2FP.TF32.F32.PACK_B R5, R5 ;  /* 0x00000005ff05723e */ /* 0x000fd600024050ff */
[----:B------:R0:W-:Y:S01]  /*67e0*/  @P1 STG.E desc[UR36][R10.64+0xc0], R13 ;  /* 0x0000c00d0a001986 */ /* 0x0001e2000c101924 */
[----:B------:R-:W-:-:S13]  /*67f0*/  ISETP.GT.AND P1, PT, R3, 0x8, P3 ;  /* 0x000000080300780c */ /* 0x000fda0001f24270 */
[----:B------:R-:W-:Y:S01]  /*6800*/  @P1 STG.E desc[UR36][R10.64+0xc4], R83 ;  /* 0x0000c4530a001986 */ /* 0x000fe2000c101924 */
[----:B------:R-:W-:-:S05]  /*6810*/  IADD3 R14, P1, R103, R10, RZ ;  /* 0x0000000a670e7210 */ /* 0x000fca0007f3e0ff */
[----:B------:R-:W-:Y:S01]  /*6820*/  IMAD.X R15, R23, 0x1, R11, P1 ;  /* 0x00000001170f7824 */ /* 0x000fe200008e060b */
[----:B------:R-:W-:-:S13]  /*6830*/  ISETP.GT.AND P1, PT, R3, RZ, P2 ;  /* 0x000000ff0300720c */ /* 0x000fda0001724270 */
[----:B------:R1:W-:Y:S01]  /*6840*/  @P1 STG.E desc[UR36][R8.64+0xe0], R5 ;  /* 0x0000e00508001986 */ /* 0x0003e2000c101924 */
[----:B------:R-:W-:-:S05]  /*6850*/  IADD3 R20, P1, R103, R10, RZ ;  /* 0x0000000a67147210 */ /* 0x000fca0007f3e0ff */
[----:B------:R-:W-:Y:S01]  /*6860*/  IMAD.X R21, R23, 0x1, R11, P1 ;  /* 0x0000000117157824 */ /* 0x000fe200008e060b */
[----:B------:R-:W-:-:S05]  /*6870*/  IADD3 R12, P1, R103, R8, RZ ;  /* 0x00000008670c7210 */ /* 0x000fca0007f3e0ff */
[----:B0-----:R-:W-:Y:S01]  /*6880*/  IMAD.X R13, R23, 0x1, R9, P1 ;  /* 0x00000001170d7824 */ /* 0x001fe200008e0609 */
[----:B------:R-:W-:Y:S01]  /*6890*/  ISETP.GT.AND P1, PT, R4, 0x39, PT ;  /* 0x000000390400780c */ /* 0x000fe20003f24270 */
[-C--:B-1----:R-:W-:Y:S01]  /*68a0*/  FMUL R5, R86, R22.reuse ;  /* 0x0000001656057220 */ /* 0x082fe20000400000 */
[----:B------:R-:W-:Y:S02]  /*68b0*/  FMUL R23, R24, R22 ;  /* 0x0000001618177220 */ /* 0x000fe40000400000 */
[----:B------:R-:W-:Y:S02]  /*68c0*/  ISETP.GT.AND P6, PT, R3, RZ, P1 ;  /* 0x000000ff0300720c */ /* 0x000fe40000fc4270 */
[----:B------:R-:W-:Y:S02]  /*68d0*/  F2FP.TF32.F32.PACK_B R5, R5 ;  /* 0x00000005ff05723e */ /* 0x000fe400024050ff */
[----:B------:R-:W-:-:S09]  /*68e0*/  F2FP.TF32.F32.PACK_B R23, R23 ;  /* 0x00000017ff17723e */ /* 0x000fd200024050ff */
[----:B------:R-:W-:Y:S01]  /*68f0*/  @P6 STG.E desc[UR36][R8.64+0xe4], R85 ;  /* 0x0000e45508006986 */ /* 0x000fe2000c101924 */
[----:B------:R-:W-:-:S13]  /*6900*/  ISETP.GT.AND P6, PT, R3, 0x8, P2 ;  /* 0x000000080300780c */ /* 0x000fda00017c4270 */
[----:B------:R0:W-:Y:S01]  /*6910*/  @P6 STG.E desc[UR36][R10.64+0xe0], R5 ;  /* 0x0000e0050a006986 */ /* 0x0001e2000c101924 */
[----:B------:R-:W-:Y:S01]  /*6920*/  ISETP.GT.AND P6, PT, R3, 0x8, P1 ;  /* 0x000000080300780c */ /* 0x000fe20000fc4270 */
[----:B0-----:R-:W-:-:S12]  /*6930*/  FMUL R5, R26, R22 ;  /* 0x000000161a057220 */ /* 0x001fd80000400000 */
[----:B------:R0:W-:Y:S01]  /*6940*/  @P6 STG.E desc[UR36][R10.64+0xe4], R87 ;  /* 0x0000e4570a006986 */ /* 0x0001e2000c101924 */
[C---:B------:R-:W-:Y:S02]  /*6950*/  ISETP.GT.AND P6, PT, R3.reuse, 0x80, P5 ;  /* 0x000000800300780c */ /* 0x040fe40002fc4270 */
[----:B------:R-:W-:Y:S02]  /*6960*/  ISETP.GT.AND P5, PT, R3, 0x88, P5 ;  /* 0x000000880300780c */ /* 0x000fe40002fa4270 */
[----:B------:R-:W-:Y:S01]  /*6970*/  F2FP.TF32.F32.PACK_B R5, R5 ;  /* 0x00000005ff05723e */ /* 0x000fe200024050ff */
[----:B0-----:R-:W-:-:S08]  /*6980*/  FMUL R11, R28, R22 ;  /* 0x000000161c0b7220 */ /* 0x001fd00000400000 */
[----:B------:R-:W-:Y:S01]  /*6990*/  @P6 STG.E desc[UR36][R12.64], R23 ;  /* 0x000000170c006986 */ /* 0x000fe2000c101924 */
[----:B------:R-:W-:Y:S02]  /*69a0*/  ISETP.GT.AND P6, PT, R4, 0x1, PT ;  /* 0x000000010400780c */ /* 0x000fe40003fc4270 */
[----:B------:R-:W-:Y:S02]  /*69b0*/  F2FP.TF32.F32.PACK_B R11, R11 ;  /* 0x0000000bff0b723e */ /* 0x000fe400024050ff */
[----:B------:R-:W-:-:S13]  /*69c0*/  ISETP.GT.AND P6, PT, R3, 0x80, P6 ;  /* 0x000000800300780c */ /* 0x000fda00037c4270 */
[----:B------:R-:W-:Y:S02]  /*69d0*/  @P6 IMAD.MOV.U32 R8, RZ, RZ, R12 ;  /* 0x000000ffff086224 */ /* 0x000fe400078e000c */
[----:B------:R-:W-:-:S05]  /*69e0*/  @P6 IMAD.MOV.U32 R9, RZ, RZ, R13 ;  /* 0x000000ffff096224 */ /* 0x000fca00078e000d */
[----:B------:R-:W-:Y:S01]  /*69f0*/  @P6 STG.E desc[UR36][R8.64+0x4], R25 ;  /* 0x0000041908006986 */ /* 0x000fe2000c101924 */
[----:B------:R-:W-:-:S03]  /*6a00*/  ISETP.GT.AND P6, PT, R4, 0x1, PT ;  /* 0x000000010400780c */ /* 0x000fc60003fc4270 */
[----:B------:R0:W-:Y:S01]  /*6a10*/  @P5 STG.E desc[UR36][R14.64], R5 ;  /* 0x000000050e005986 */ /* 0x0001e2000c101924 */
[----:B------:R-:W-:Y:S02]  /*6a20*/  ISETP.GT.AND P5, PT, R3, 0x88, P6 ;  /* 0x000000880300780c */ /* 0x000fe400037a4270 */
[----:B------:R-:W-:Y:S01]  /*6a30*/  ISETP.GT.AND P6, PT, R4, 0x8, PT ;  /* 0x000000080400780c */ /* 0x000fe20003fc4270 */
[----:B0-----:R-:W-:-:S10]  /*6a40*/  FMUL R5, R30, R22 ;  /* 0x000000161e057220 */ /* 0x001fd40000400000 */
[----:B------:R-:W-:Y:S01]  /*6a50*/  @P5 STG.E desc[UR36][R20.64+0x4], R27 ;  /* 0x0000041b14005986 */ /* 0x000fe2000c101924 */
[----:B------:R-:W-:Y:S02]  /*6a60*/  ISETP.GT.AND P5, PT, R3, 0x80, P6 ;  /* 0x000000800300780c */ /* 0x000fe400037a4270 */
[----:B------:R-:W-:Y:S02]  /*6a70*/  ISETP.GT.AND P6, PT, R4, 0x9, PT ;  /* 0x000000090400780c */ /* 0x000fe40003fc4270 */
[----:B------:R-:W-:-:S09]  /*6a80*/  F2FP.TF32.F32.PACK_B R5, R5 ;  /* 0x00000005ff05723e */ /* 0x000fd200024050ff */
[----:B------:R-:W-:Y:S02]  /*6a90*/  @P5 IMAD.MOV.U32 R8, RZ, RZ, R12 ;  /* 0x000000ffff085224 */ /* 0x000fe400078e000c */
[----:B------:R-:W-:-:S05]  /*6aa0*/  @P5 IMAD.MOV.U32 R9, RZ, RZ, R13 ;  /* 0x000000ffff095224 */ /* 0x000fca00078e000d */
[----:B------:R0:W-:Y:S01]  /*6ab0*/  @P5 STG.E desc[UR36][R8.64+0x20], R11 ;  /* 0x0000200b08005986 */ /* 0x0001e2000c101924 */
[----:B------:R-:W-:Y:S01]  /*6ac0*/  ISETP.GT.AND P5, PT, R3, 0x80, P6 ;  /* 0x000000800300780c */ /* 0x000fe200037a4270 */
[----:B0-----:R-:W-:-:S12]  /*6ad0*/  FMUL R11, R32, R22 ;  /* 0x00000016200b7220 */ /* 0x001fd80000400000 */
[----:B------:R-:W-:Y:S02]  /*6ae0*/  @P5 IMAD.MOV.U32 R8, RZ, RZ, R12 ;  /* 0x000000ffff085224 */ /* 0x000fe400078e000c */
[----:B------:R-:W-:Y:S01]  /*6af0*/  @P5 IMAD.MOV.U32 R9, RZ, RZ, R13 ;  /* 0x000000ffff095224 */ /* 0x000fe200078e000d */
[----:B------:R-:W-:-:S04]  /*6b00*/  F2FP.TF32.F32.PACK_B R11, R11 ;  /* 0x0000000bff0b723e */ /* 0x000fc800024050ff */
[----:B------:R-:W-:Y:S01]  /*6b10*/  @P5 STG.E desc[UR36][R8.64+0x24], R29 ;  /* 0x0000241d08005986 */ /* 0x000fe2000c101924 */
[----:B------:R-:W-:-:S04]  /*6b20*/  ISETP.GT.AND P5, PT, R4, 0x8, PT ;  /* 0x000000080400780c */ /* 0x000fc80003fa4270 */
[----:B------:R-:W-:-:S13]  /*6b30*/  ISETP.GT.AND P5, PT, R3, 0x88, P5 ;  /* 0x000000880300780c */ /* 0x000fda0002fa4270 */
        /* <DEDUP_REMOVED lines=54> */
[----:B------:R0:W-:Y:S01]  /*6ea0*/  @P5 STG.E desc[UR36][R8.64+0x84], R41 ;  /* 0x0000842908005986 */ /* 0x0001e2000c101924 */
[----:B------:R-:W-:-:S04]  /*6eb0*/  ISETP.GT.AND P5, PT, R4, 0x20, PT ;  /* 0x000000200400780c */ /* 0x000fc80003fa4270 */
[----:B------:R-:W-:Y:S01]  /*6ec0*/  ISETP.GT.AND P5, PT, R3, 0x88, P5 ;  /* 0x000000880300780c */ /* 0x000fe20002fa4270 */
[----:B0-----:R-:W-:-:S05]  /*6ed0*/  FMUL R9, R44, R22 ;  /* 0x000000162c097220 */ /* 0x001fca0000400000 */
[----:B------:R-:W-:-:S07]  /*6ee0*/  F2FP.TF32.F32.PACK_B R9, R9 ;  /* 0x00000009ff09723e */ /* 0x000fce00024050ff */
[----:B------:R0:W-:Y:S01]  /*6ef0*/  @P5 STG.E desc[UR36][R6.64+0x80], R5 ;  /* 0x0000800506005986 */ /* 0x0001e2000c101924 */
[----:B------:R-:W-:Y:S02]  /*6f00*/  ISETP.GT.AND P5, PT, R3, 0x88, P6 ;  /* 0x000000880300780c */ /* 0x000fe400037a4270 */
[----:B------:R-:W-:-:S11]  /*6f10*/  ISETP.GT.AND P6, PT, R4, 0x28, PT ;  /* 0x000000280400780c */ /* 0x000fd60003fc4270 */
[----:B------:R-:W-:Y:S01]  /*6f20*/  @P5 STG.E desc[UR36][R6.64+0x84], R43 ;  /* 0x0000842b06005986 */ /* 0x000fe2000c101924 */
[----:B------:R-:W-:-:S13]  /*6f30*/  ISETP.GT.AND P5, PT, R3, 0x80, P6 ;  /* 0x000000800300780c */ /* 0x000fda00037a4270 */
[----:B------:R-:W-:Y:S02]  /*6f40*/  @P5 IMAD.MOV.U32 R4, RZ, RZ, R12 ;  /* 0x000000ffff045224 */ /* 0x000fe400078e000c */
[----:B0-----:R-:W-:-:S05]  /*6f50*/  @P5 IMAD.MOV.U32 R5, RZ, RZ, R13 ;  /* 0x000000ffff055224 */ /* 0x001fca00078e000d */
[----:B------:R0:W-:Y:S01]  /*6f60*/  @P5 STG.E desc[UR36][R4.64+0xa0], R9 ;  /* 0x0000a00904005986 */ /* 0x0001e2000c101924 */
[C---:B------:R-:W-:Y:S02]  /*6f70*/  ISETP.GT.AND P5, PT, R3.reuse, 0x80, P4 ;  /* 0x000000800300780c */ /* 0x040fe400027a4270 */
[----:B------:R-:W-:Y:S01]  /*6f80*/  ISETP.GT.AND P4, PT, R3, 0x88, P4 ;  /* 0x000000880300780c */ /* 0x000fe20002784270 */
[----:B0-----:R-:W-:-:S10]  /*6f90*/  FMUL R9, R48, R22 ;  /* 0x0000001630097220 */ /* 0x001fd40000400000 */
[----:B------:R-:W-:Y:S02]  /*6fa0*/  @P5 IMAD.MOV.U32 R4, RZ, RZ, R12 ;  /* 0x000000ffff045224 */ /* 0x000fe400078e000c */
[----:B------:R-:W-:Y:S01]  /*6fb0*/  @P5 IMAD.MOV.U32 R5, RZ, RZ, R13 ;  /* 0x000000ffff055224 */ /* 0x000fe200078e000d */
[----:B------:R-:W-:-:S04]  /*6fc0*/  F2FP.TF32.F32.PACK_B R9, R9 ;  /* 0x00000009ff09723e */ /* 0x000fc800024050ff */
[----:B------:R0:W-:Y:S01]  /*6fd0*/  @P5 STG.E desc[UR36][R4.64+0xa4], R45 ;  /* 0x0000a42d04005986 */ /* 0x0001e2000c101924 */
[----:B------:R-:W-:-:S13]  /*6fe0*/  ISETP.GT.AND P5, PT, R3, 0x88, P6 ;  /* 0x000000880300780c */ /* 0x000fda00037a4270 */
[----:B0-----:R-:W-:Y:S02]  /*6ff0*/  @P5 IMAD.MOV.U32 R4, RZ, RZ, R6 ;  /* 0x000000ffff045224 */ /* 0x001fe400078e0006 */
[----:B------:R-:W-:-:S05]  /*7000*/  @P5 IMAD.MOV.U32 R5, RZ, RZ, R7 ;  /* 0x000000ffff055224 */ /* 0x000fca00078e0007 */
[----:B------:R0:W-:Y:S02]  /*7010*/  @P5 STG.E desc[UR36][R4.64+0xa0], R11 ;  /* 0x0000a00b04005986 */ /* 0x0001e4000c101924 */
[----:B0-----:R-:W-:Y:S02]  /*7020*/  @P4 IMAD.MOV.U32 R4, RZ, RZ, R6 ;  /* 0x000000ffff044224 */ /* 0x001fe400078e0006 */
[----:B------:R-:W-:Y:S01]  /*7030*/  FMUL R11, R50, R22 ;  /* 0x00000016320b7220 */ /* 0x000fe20000400000 */
[----:B------:R-:W-:-:S04]  /*7040*/  @P4 IMAD.MOV.U32 R5, RZ, RZ, R7 ;  /* 0x000000ffff054224 */ /* 0x000fc800078e0007 */
[----:B------:R-:W-:Y:S01]  /*7050*/  F2FP.TF32.F32.PACK_B R11, R11 ;  /* 0x0000000bff0b723e */ /* 0x000fe200024050ff */
[----:B------:R0:W-:Y:S01]  /*7060*/  @P4 STG.E desc[UR36][R4.64+0xa4], R47 ;  /* 0x0000a42f04004986 */ /* 0x0001e2000c101924 */
[C---:B------:R-:W-:Y:S02]  /*7070*/  ISETP.GT.AND P4, PT, R3.reuse, 0x80, P0 ;  /* 0x000000800300780c */ /* 0x040fe40000784270 */
[----:B------:R-:W-:-:S11]  /*7080*/  ISETP.GT.AND P0, PT, R3, 0x88, P0 ;  /* 0x000000880300780c */ /* 0x000fd60000704270 */
[----:B0-----:R-:W-:Y:S02]  /*7090*/  @P4 IMAD.MOV.U32 R4, RZ, RZ, R12 ;  /* 0x000000ffff044224 */ /* 0x001fe400078e000c */
[----:B------:R-:W-:-:S05]  /*70a0*/  @P4 IMAD.MOV.U32 R5, RZ, RZ, R13 ;  /* 0x000000ffff054224 */ /* 0x000fca00078e000d */
        /* <DEDUP_REMOVED lines=8> */
[C---:B------:R-:W-:Y:S02]  /*7130*/  ISETP.GT.AND P4, PT, R3.reuse, 0x80, P2 ;  /* 0x000000800300780c */ /* 0x040fe40001784270 */
[----:B------:R-:W-:Y:S01]  /*7140*/  ISETP.GT.AND P2, PT, R3, 0x88, P2 ;  /* 0x000000880300780c */ /* 0x000fe20001744270 */
[----:B0-----:R-:W-:Y:S02]  /*7150*/  @P0 IMAD.MOV.U32 R4, RZ, RZ, R6 ;  /* 0x000000ffff040224 */ /* 0x001fe400078e0006 */
[----:B------:R-:W-:-:S05]  /*7160*/  @P0 IMAD.MOV.U32 R5, RZ, RZ, R7 ;  /* 0x000000ffff050224 */ /* 0x000fca00078e0007 */
[----:B------:R0:W-:Y:S01]  /*7170*/  @P0 STG.E desc[UR36][R4.64+0xc0], R11 ;  /* 0x0000c00b04000986 */ /* 0x0001e2000c101924 */
[C---:B------:R-:W-:Y:S02]  /*7180*/  ISETP.GT.AND P0, PT, R3.reuse, 0x80, P1 ;  /* 0x000000800300780c */ /* 0x040fe40000f04270 */
[----:B------:R-:W-:Y:S01]  /*7190*/  ISETP.GT.AND P1, PT, R3, 0x88, P1 ;  /* 0x000000880300780c */ /* 0x000fe20000f24270 */
[----:B------:R-:W-:-:S05]  /*71a0*/  FMUL R3, R52, R22 ;  /* 0x0000001634037220 */ /* 0x000fca0000400000 */
[----:B------:R-:W-:Y:S01]  /*71b0*/  F2FP.TF32.F32.PACK_B R3, R3 ;  /* 0x00000003ff03723e */ /* 0x000fe200024050ff */
[----:B0-----:R-:W-:Y:S02]  /*71c0*/  @P3 IMAD.MOV.U32 R4, RZ, RZ, R6 ;  /* 0x000000ffff043224 */ /* 0x001fe400078e0006 */
[----:B------:R-:W-:-:S05]  /*71d0*/  @P3 IMAD.MOV.U32 R5, RZ, RZ, R7 ;  /* 0x000000ffff053224 */ /* 0x000fca00078e0007 */
[----:B------:R0:W-:Y:S02]  /*71e0*/  @P3 STG.E desc[UR36][R4.64+0xc4], R51 ;  /* 0x0000c43304003986 */ /* 0x0001e4000c101924 */
[----:B0-----:R-:W-:Y:S02]  /*71f0*/  @P4 IMAD.MOV.U32 R4, RZ, RZ, R12 ;  /* 0x000000ffff044224 */ /* 0x001fe400078e000c */
[----:B------:R-:W-:-:S05]  /*7200*/  @P4 IMAD.MOV.U32 R5, RZ, RZ, R13 ;  /* 0x000000ffff054224 */ /* 0x000fca00078e000d */
[----:B------:R0:W-:Y:S04]  /*7210*/  @P4 STG.E desc[UR36][R4.64+0xe0], R3 ;  /* 0x0000e00304004986 */ /* 0x0001e8000c101924 */
[----:B------:R1:W-:Y:S01]  /*7220*/  @P0 STG.E desc[UR36][R12.64+0xe4], R53 ;  /* 0x0000e4350c000986 */ /* 0x0003e2000c101924 */
[----:B0-----:R-:W-:Y:S02]  /*7230*/  @P2 IMAD.MOV.U32 R4, RZ, RZ, R6 ;  /* 0x000000ffff042224 */ /* 0x001fe400078e0006 */
[----:B------:R-:W-:-:S05]  /*7240*/  @P2 IMAD.MOV.U32 R5, RZ, RZ, R7 ;  /* 0x000000ffff052224 */ /* 0x000fca00078e0007 */
[----:B------:R1:W-:Y:S04]  /*7250*/  @P2 STG.E desc[UR36][R4.64+0xe0], R9 ;  /* 0x0000e00904002986 */ /* 0x0003e8000c101924 */
[----:B------:R1:W-:Y:S02]  /*7260*/  @P1 STG.E desc[UR36][R6.64+0xe4], R55 ;  /* 0x0000e43706001986 */ /* 0x0003e4000c101924 */
.L_x_156:
[----:B------:R-:W-:Y:S05]  /*7270*/  BSYNC B0 ;  /* 0x0000000000007941 */ /* 0x000fea0003800000 */
.L_x_32:
[----:B------:R-:W-:Y:S01]  /*7280*/  IADD3 R16, P0, R16, UR38, RZ ;  /* 0x0000002610107c10 */ /* 0x000fe2000ff1e0ff */
[----:B------:R-:W-:Y:S01]  /*7290*/  ULDC.64 UR4, c[0x0][0x650] ;  /* 0x0001940000047ab9 */ /* 0x000fe20000000a00 */
[----:B------:R-:W-:Y:S01]  /*72a0*/  PRMT R3, RZ, 0x7610, R3 ;  /* 0x00007610ff037816 */ /* 0x000fe20000000003 */
[----:B----4-:R-:W-:Y:S01]  /*72b0*/  IMAD.MOV.U32 R102, RZ, RZ, -0x1 ;  /* 0xffffffffff667424 */ /* 0x010fe200078e00ff */
[----:B------:R-:W-:Y:S01]  /*72c0*/  IADD3.X R17, R17, UR41, RZ, P0, !PT ;  /* 0x0000002911117c10 */ /* 0x000fe200087fe4ff */
[----:B------:R-:W-:Y:S01]  /*72d0*/  IMAD.MOV.U32 R23, RZ, RZ, -0x1 ;  /* 0xffffffffff177424 */ /* 0x000fe200078e00ff */
[----:B------:R-:W-:-:S04]  /*72e0*/  ISETP.GE.U32.AND P0, PT, R16, UR4, PT ;  /* 0x0000000410007c0c */ /* 0x000fc8000bf06070 */
[----:B------:R-:W-:-:S13]  /*72f0*/  ISETP.GE.U32.AND.EX P0, PT, R17, UR5, PT, P0 ;  /* 0x0000000511007c0c */ /* 0x000fda000bf06100 */
[----:B------:R-:W-:Y:S05]  /*7300*/  @P0 BRA `(.L_x_157) ;  /* 0x00000004004c0947 */ /* 0x000fea0003800000 */
[----:B------:R-:W4:Y:S01]  /*7310*/  LDC.64 R10, c[0x0][0x628] ;  /* 0x00018a00ff0a7b82 */ /* 0x000f220000000a00 */
[----:B01-3--:R-:W0:Y:S01]  /*7320*/  S2R R12, SR_CTAID.X ;  /* 0x00000000000c7919 */ /* 0x00be220000002500 */
[----:B------:R-:W-:Y:S02]  /*7330*/  IMAD.MOV.U32 R8, RZ, RZ, R16 ;  /* 0x000000ffff087224 */ /* 0x000fe400078e0010 */
[----:B------:R-:W-:Y:S01]  /*7340*/  IMAD.MOV.U32 R9, RZ, RZ, R17 ;  /* 0x000000ffff097224 */ /* 0x000fe200078e0011 */
[----:B------:R-:W1:Y:S03]  /*7350*/  S2R R20, SR_CTAID.Y ;  /* 0x0000000000147919 */ /* 0x000e660000002600 */
[----:B------:R-:W3:Y:S08]  /*7360*/  LDC R0, c[0x0][0x630] ;  /* 0x00018c00ff007b82 */ /* 0x000ef00000000800 */
[----:B------:R-:W0:Y:S01]  /*7370*/  LDC.64 R14, c[0x0][0x620] ;  /* 0x00018800ff0e7b82 */ /* 0x000e220000000a00 */
[----:B----4-:R-:W-:-:S04]  /*7380*/  ISETP.NE.U32.AND P0, PT, R10, RZ, PT ;  /* 0x000000ff0a00720c */ /* 0x010fc80003f05070 */
[----:B------:R-:W-:-:S13]  /*7390*/  ISETP.NE.AND.EX P0, PT, R11, RZ, PT, P0 ;  /* 0x000000ff0b00720c */ /* 0x000fda0003f05300 */
[----:B01-3--:R-:W-:Y:S05]  /*73a0*/  @!P0 BRA `(.L_x_158) ;  /* 0x0000000000288947 */ /* 0x00bfea0003800000 */
        /* <DEDUP_REMOVED lines=10> */
.L_x_158:
[-CC-:B------:R-:W-:Y:S01]  /*7450*/  SHF.R.U64 R23, R8, R0.reuse, R9.reuse ;  /* 0x0000000008177219 */ /* 0x180fe20000001209 */
[----:B------:R-:W0:Y:S01]  /*7460*/  LDC.64 R26, c[0x0][0x640] ;  /* 0x00019000ff1a7b82 */ /* 0x000e220000000a00 */
[----:B------:R-:W-:Y:S01]  /*7470*/  SHF.R.U32.HI R0, RZ, R0, R9 ;  /* 0x00000000ff007219 */ /* 0x000fe20000011609 */
[----:B------:R-:W-:Y:S01]  /*7480*/  ULDC UR4, c[0x0][0x150] ;  /* 0x0000540000047ab9 */ /* 0x000fe20000000800 */
[----:B------:R-:W-:Y:S02]  /*7490*/  IADD3 R3, P0, RZ, -R23, RZ ;  /* 0x80000017ff037210 */ /* 0x000fe40007f1e0ff */
[----:B------:R-:W-:-:S03]  /*74a0*/  I2FP.F32.U32 R7, R12 ;  /* 0x0000000c00077245 */ /* 0x000fc60000201000 */
[----:B------:R-:W1:Y:S01]  /*74b0*/  LDC R6, c[0x0][0x618] ;  /* 0x00018600ff067b82 */ /* 0x000e620000000800 */
[----:B------:R-:W-:Y:S02]  /*74c0*/  IMAD.X R5, RZ, RZ, ~R0, P0 ;  /* 0x000000ffff057224 */ /* 0x000fe400000e0e00 */
[----:B------:R-:W-:Y:S01]  /*74d0*/  FMUL R7, R7, UR4 ;  /* 0x0000000407077c20 */ /* 0x000fe20008400000 */
[----:B------:R-:W-:Y:S01]  /*74e0*/  ULDC UR4, c[0x0][0x154] ;  /* 0x0000550000047ab9 */ /* 0x000fe20000000800 */
[-C--:B------:R-:W-:Y:S02]  /*74f0*/  IMAD R0, R5, R14.reuse, RZ ;  /* 0x0000000e05007224 */ /* 0x080fe400078e02ff */
[C---:B------:R-:W-:Y:S01]  /*7500*/  IMAD.WIDE.U32 R4, R3.reuse, R14, R16 ;  /* 0x0000000e03047225 */ /* 0x040fe200078e0010 */
[----:B------:R-:W3:Y:S01]  /*7510*/  LDC R8, c[0x0][0x608] ;  /* 0x00018200ff087b82 */ /* 0x000ee20000000800 */
[----:B------:R-:W4:Y:S02]  /*7520*/  F2I.U32.TRUNC.NTZ R7, R7 ;  /* 0x0000000700077305 */ /* 0x000f24000020f000 */
[----:B------:R-:W-:Y:S01]  /*7530*/  IMAD R3, R3, R15, R0 ;  /* 0x0000000f03037224 */ /* 0x000fe200078e0200 */
[----:B------:R-:W-:-:S03]  /*7540*/  I2FP.F32.U32 R0, R20 ;  /* 0x0000001400007245 */ /* 0x000fc60000201000 */
[----:B------:R-:W-:Y:S01]  /*7550*/  IMAD.IADD R3, R5, 0x1, R3 ;  /* 0x0000000105037824 */ /* 0x000fe200078e0203 */
[----:B------:R-:W2:Y:S01]  /*7560*/  LDC R11, c[0x0][0x658] ;  /* 0x00019600ff0b7b82 */ /* 0x000ea20000000800 */
[----:B0-----:R-:W-:-:S04]  /*7570*/  ISETP.NE.U32.AND P0, PT, R26, RZ, PT ;  /* 0x000000ff1a00720c */ /* 0x001fc80003f05070 */
[----:B------:R-:W-:-:S03]  /*7580*/  ISETP.NE.AND.EX P0, PT, R27, RZ, PT, P0 ;  /* 0x000000ff1b00720c */ /* 0x000fc60003f05300 */
[----:B------:R-:W0:Y:S01]  /*7590*/  LDC R9, c[0x0][0x144] ;  /* 0x00005100ff097b82 */ /* 0x000e220000000800 */
[-C--:B-1----:R-:W-:Y:S01]  /*75a0*/  SHF.R.U64 R10, R4, R6.reuse, R3 ;  /* 0x00000006040a7219 */ /* 0x082fe20000001203 */
[----:B----4-:R-:W-:Y:S01]  /*75b0*/  IMAD.MOV R7, RZ, RZ, -R7 ;  /* 0x000000ffff077224 */ /* 0x010fe200078e0a07 */
[----:B------:R-:W-:Y:S01]  /*75c0*/  SHF.R.U32.HI R3, RZ, R6, R3 ;  /* 0x00000006ff037219 */ /* 0x000fe20000011603 */
[----:B------:R-:W-:-:S04]  /*75d0*/  FMUL R6, R0, UR4 ;  /* 0x0000000400067c20 */ /* 0x000fc80008400000 */
[----:B------:R-:W1:Y:S01]  /*75e0*/  LDC R21, c[0x0][0x148] ;  /* 0x00005200ff157b82 */ /* 0x000e620000000800 */
[----:B------:R4:W0:Y:S01]  /*75f0*/  F2I.U32.TRUNC.NTZ R14, R6 ;  /* 0x00000006000e7305 */ /* 0x000822000020f000 */
[-CC-:B---3--:R-:W-:Y:S02]  /*7600*/  SHF.R.U64 R13, R10, R8.reuse, R3.reuse ;  /* 0x000000080a0d7219 */ /* 0x188fe40000001203 */
[----:B------:R-:W-:-:S04]  /*7610*/  SHF.R.U32.HI R0, RZ, R8, R3 ;  /* 0x00000008ff007219 */ /* 0x000fc80000011603 */
[----:B------:R-:W3:Y:S01]  /*7620*/  LDC R24, c[0x0][0x648] ;  /* 0x00019200ff187b82 */ /* 0x000ee20000000800 */
[-CC-:B--2---:R-:W-:Y:S02]  /*7630*/  SHF.R.U64 R15, R13, R11.reuse, R0.reuse ;  /* 0x0000000b0d0f7219 */ /* 0x184fe40000001200 */
[----:B------:R-:W-:-:S03]  /*7640*/  SHF.R.U32.HI R5, RZ, R11, R0 ;  /* 0x0000000bff057219 */ /* 0x000fc60000011600 */
[----:B------:R-:W-:Y:S02]  /*7650*/  IMAD.MOV.U32 R4, RZ, RZ, R15 ;  /* 0x000000ffff047224 */ /* 0x000fe400078e000f */
[----:B------:R-:W2:Y:S01]  /*7660*/  LDC R28, c[0x0][0x638] ;  /* 0x00018e00ff1c7b82 */ /* 0x000ea20000000800 */
[----:B0-----:R-:W-:-:S07]  /*7670*/  IMAD R25, R9, R7, R12 ;  /* 0x0000000709197224 */ /* 0x001fce00078e020c */
[----:B------:R-:W0:Y:S08]  /*7680*/  LDC R29, c[0x0][0x610] ;  /* 0x00018400ff1d7b82 */ /* 0x000e300000000800 */
[----:B------:R-:W0:Y:S01]  /*7690*/  LDC R30, c[0x0][0x600] ;  /* 0x00018000ff1e7b82 */ /* 0x000e220000000800 */
[----:B-1-34-:R-:W-:Y:S05]  /*76a0*/  @!P0 BRA `(.L_x_159) ;  /* 0x0000000000288947 */ /* 0x01afea0003800000 */
[----:B------:R-:W1:Y:S02]  /*76b0*/  LDC R0, c[0x0][0x64c] ;  /* 0x00019300ff007b82 */ /* 0x000e640000000800 */
[----:B-1----:R-:W-:-:S05]  /*76c0*/  IADD3 R3, P0, R15, R0, RZ ;  /* 0x000000000f037210 */ /* 0x002fca0007f1e0ff */
        /* <DEDUP_REMOVED lines=8> */
.L_x_159:
[----:B------:R-:W-:Y:S01]  /*7750*/  ISETP.NE.AND P0, PT, R2, 0x1, PT ;  /* 0x000000010200780c */ /* 0x000fe20003f05270 */
[----:B------:R-:W-:Y:S01]  /*7760*/  IMAD.MOV R14, RZ, RZ, -R14 ;  /* 0x000000ffff0e7224 */ /* 0x000fe200078e0a0e */
[----:B------:R-:W-:Y:S02]  /*7770*/  SHF.R.U64 R3, R4, R24, R5 ;  /* 0x0000001804037219 */ /* 0x000fe40000001205 */
[----:B------:R-:W-:Y:S02]  /*7780*/  LOP3.LUT R0, R13, R100, RZ, 0xc0, !PT ;  /* 0x000000640d007212 */ /* 0x000fe400078ec0ff */
[----:B------:R-:W-:Y:S01]  /*7790*/  LOP3.LUT R10, R10, R99, RZ, 0xc0, !PT ;  /* 0x000000630a0a7212 */ /* 0x000fe200078ec0ff */
[----:B------:R-:W-:Y:S02]  /*77a0*/  IMAD.MOV R4, RZ, RZ, -R3 ;  /* 0x000000ffff047224 */ /* 0x000fe400078e0a03 */
[----:B------:R-:W-:Y:S02]  /*77b0*/  IMAD R0, R95, R3, R0 ;  /* 0x000000035f007224 */ /* 0x000fe400078e0200 */
[----:B--2---:R-:W-:-:S02]  /*77c0*/  IMAD R3, R4, R28, R15 ;  /* 0x0000001c04037224 */ /* 0x004fc400078e020f */
[----:B------:R-:W-:Y:S02]  /*77d0*/  @P0 IMAD R25, R21, R14, R20 ;  /* 0x0000000e15190224 */ /* 0x000fe400078e0214 */
[----:B0-----:R-:W-:Y:S02]  /*77e0*/  IMAD R5, R3, R30, R10 ;  /* 0x0000001e03057224 */ /* 0x001fe400078e020a */
[----:B------:R-:W-:Y:S02]  /*77f0*/  IMAD R0, R0, R29, R25 ;  /* 0x0000001d00007224 */ /* 0x000fe400078e0219 */
[----:B------:R-:W-:-:S03]  /*7800*/  IMAD.MOV.U32 R4, RZ, RZ, 0x1 ;  /* 0x00000001ff047424 */ /* 0x000fc600078e00ff */
[----:B------:R-:W-:Y:S02]  /*7810*/  SEL R102, R5, R0, !P0 ;  /* 0x0000000005667207 */ /* 0x000fe40004000000 */
[----:B------:R-:W-:Y:S02]  /*7820*/  PRMT R3, R4, 0x7610, R3 ;  /* 0x0000761004037816 */ /* 0x000fe40000000003 */
[----:B------:R-:W-:-:S07]  /*7830*/  SEL R0, R0, R5, !P0 ;  /* 0x0000000500007207 */ /* 0x000fce0004000000 */
.L_x_157:
[----:B------:R-:W-:Y:S01]  /*7840*/  UIADD3 UR42, UR43, UR42, URZ ;  /* 0x0000002a2b2a7290 */ /* 0x000fe2000fffe03f */
[----:B------:R-:W-:Y:S01]  /*7850*/  LOP3.LUT P0, RZ, R3, 0xff, RZ, 0xc0, !PT ;  /* 0x000000ff03ff7812 */ /* 0x000fe2000780c0ff */
[----:B------:R-:W-:Y:S02]  /*7860*/  IMAD.MOV.U32 R113, RZ, RZ, R0 ;  /* 0x000000ffff717224 */ /* 0x000fe400078e0000 */
[----:B------:R-:W-:Y:S02]  /*7870*/  USHF.R.U32.HI UR4, URZ, 0x2, UR42 ;  /* 0x000000023f047899 */ /* 0x000fe4000801162a */
[----:B------:R-:W-:Y:S02]  /*7880*/  UISETP.GT.U32.AND UP1, UPT, UR42, 0x3, UPT ;  /* 0x000000032a00788c */ /* 0x000fe4000bf24070 */
[----:B------:R-:W-:Y:S02]  /*7890*/  ULOP3.LUT UR4, UR4, 0x1, URZ, 0xc0, !UPT ;  /* 0x0000000104047892 */ /* 0x000fe4000f8ec03f */
[----:B------:R-:W-:-:S02]  /*78a0*/  UISETP.LT.U32.AND UP1, UPT, UR43, 0x4, UP1 ;  /* 0x000000042b00788c */ /* 0x000fc40008f21070 */
[----:B------:R-:W-:Y:S02]  /*78b0*/  UISETP.NE.U32.AND UP0, UPT, UR4, 0x1, UPT ;  /* 0x000000010400788c */ /* 0x000fe4000bf05070 */
[----:B------:R-:W-:Y:S02]  /*78c0*/  USEL UR5, URZ, 0x1, !UP1 ;  /* 0x000000013f057887 */ /* 0x000fe4000c800000 */
[----:B------:R-:W-:Y:S02]  /*78d0*/  UISETP.GT.U32.AND UP0, UPT, UR43, 0x3, !UP0 ;  /* 0x000000032b00788c */ /* 0x000fe4000c704070 */
[----:B------:R-:W-:Y:S02]  /*78e0*/  ULOP3.LUT UR42, UR42, 0x3, URZ, 0xc0, !UPT ;  /* 0x000000032a2a7892 */ /* 0x000fe4000f8ec03f */
[----:B------:R-:W-:-:S04]  /*78f0*/  USEL UR4, URZ, 0x1, !UP0 ;  /* 0x000000013f047887 */ /* 0x000fc8000c000000 */
[----:B------:R-:W-:Y:S01]  /*7900*/  ULOP3.LUT UR40, UR4, UR40, UR5, 0x96, !UPT ;  /* 0x0000002804287292 */ /* 0x000fe2000f8e9605 */
[----:B------:R-:W-:Y:S11]  /*7910*/  @P0 BRA `(.L_x_160) ;  /* 0xffffff9800cc0947 */ /* 0x000ff6000383ffff */
[----:B------:R-:W-:Y:S05]  /*7920*/  EXIT ;  /* 0x000000000000794d */ /* 0x000fea0003800000 */
.L_x_7:
        /* <DEDUP_REMOVED lines=26> */
.L_x_162:
[----:B------:R-:W0:Y:S01]  /*7ad0*/  LDC.64 R28, c[0x0][0x640] ;  /* 0x00019000ff1c7b82 */ /* 0x000e220000000a00 */
[-CC-:B------:R-:W-:Y:S01]  /*7ae0*/  SHF.R.U64 R21, R14, R6.reuse, R15.reuse ;  /* 0x000000060e157219 */ /* 0x180fe2000000120f */
[----:B------:R-:W-:Y:S01]  /*7af0*/  IMAD.MOV.U32 R30, RZ, RZ, 0x1 ;  /* 0x00000001ff1e7424 */ /* 0x000fe200078e00ff */
[----:B------:R-:W-:Y:S02]  /*7b00*/  SHF.R.U32.HI R6, RZ, R6, R15 ;  /* 0x00000006ff067219 */ /* 0x000fe4000001160f */
[----:B------:R-:W-:-:S03]  /*7b10*/  IADD3 R13, P0, RZ, -R21, RZ ;  /* 0x80000015ff0d7210 */ /* 0x000fc60007f1e0ff */
[----:B------:R-:W1:Y:S02]  /*7b20*/  LDC R12, c[0x0][0x618] ;  /* 0x00018600ff0c7b82 */ /* 0x000e640000000800 */
[----:B------:R-:W-:-:S04]  /*7b30*/  IMAD.X R11, RZ, RZ, ~R6, P0 ;  /* 0x000000ffff0b7224 */ /* 0x000fc800000e0e06 */
[-C--:B------:R-:W-:Y:S02]  /*7b40*/  IMAD R6, R11, R24.reuse, RZ ;  /* 0x000000180b067224 */ /* 0x080fe400078e02ff */
[----:B------:R-:W2:Y:S01]  /*7b50*/  LDC R14, c[0x0][0x608] ;  /* 0x00018200ff0e7b82 */ /* 0x000ea20000000800 */
[----:B------:R-:W-:-:S04]  /*7b60*/  IMAD.WIDE.U32 R10, R13, R24, R16 ;  /* 0x000000180d0a7225 */ /* 0x000fc800078e0010 */
[----:B------:R-:W-:-:S03]  /*7b70*/  IMAD R13, R13, R25, R6 ;  /* 0x000000190d0d7224 */ /* 0x000fc600078e0206 */
[----:B------:R-:W3:Y:S01]  /*7b80*/  LDC R27, c[0x0][0x658] ;  /* 0x00019600ff1b7b82 */ /* 0x000ee20000000800 */
[----:B------:R-:W-:Y:S01]  /*7b90*/  IMAD.IADD R11, R11, 0x1, R13 ;  /* 0x000000010b0b7824 */ /* 0x000fe200078e020d */
[----:B0-----:R-:W-:-:S04]  /*7ba0*/  ISETP.NE.U32.AND P0, PT, R28, RZ, PT ;  /* 0x000000ff1c00720c */ /* 0x001fc80003f05070 */
[----:B------:R-:W-:Y:S02]  /*7bb0*/  ISETP.NE.AND.EX P0, PT, R29, RZ, PT, P0 ;  /* 0x000000ff1d00720c */ /* 0x000fe40003f05300 */
[----:B------:R-:W0:Y:S01]  /*7bc0*/  LDC R20, c[0x0][0x600] ;  /* 0x00018000ff147b82 */ /* 0x000e220000000800 */
[-CC-:B-1----:R-:W-:Y:S01]  /*7bd0*/  SHF.R.U64 R8, R10, R12.reuse, R11.reuse ;  /* 0x0000000c0a087219 */ /* 0x182fe2000000120b */
[----:B------:R-:W-:Y:S01]  /*7be0*/  IMAD.MOV.U32 R10, RZ, RZ, -0x1 ;  /* 0xffffffffff0a7424 */ /* 0x000fe200078e00ff */
[----:B------:R-:W-:-:S05]  /*7bf0*/  SHF.R.U32.HI R11, RZ, R12, R11 ;  /* 0x0000000cff0b7219 */ /* 0x000fca000001160b */
[----:B------:R-:W1:Y:S01]  /*7c00*/  LDC R24, c[0x0][0x648] ;  /* 0x00019200ff187b82 */ /* 0x000e620000000800 */
[-CC-:B--2---:R-:W-:Y:S02]  /*7c10*/  SHF.R.U64 R23, R8, R14.reuse, R11.reuse ;  /* 0x0000000e08177219 */ /* 0x184fe4000000120b */
[----:B------:R-:W-:-:S05]  /*7c20*/  SHF.R.U32.HI R6, RZ, R14, R11 ;  /* 0x0000000eff067219 */ /* 0x000fca000001160b */
[----:B------:R-:W2:Y:S01]  /*7c30*/  LDC R26, c[0x0][0x638] ;  /* 0x00018e00ff1a7b82 */ /* 0x000ea20000000800 */
[-C--:B---3--:R-:W-:Y:S02]  /*7c40*/  SHF.L.U32 R10, R10, R27.reuse, RZ ;  /* 0x0000001b0a0a7219 */ /* 0x088fe400000006ff */
[-CC-:B------:R-:W-:Y:S02]  /*7c50*/  SHF.R.U64 R25, R23, R27.reuse, R6.reuse ;  /* 0x0000001b17197219 */ /* 0x180fe40000001206 */
[----:B------:R-:W-:Y:S02]  /*7c60*/  LOP3.LUT R32, RZ, R10, RZ, 0x33, !PT ;  /* 0x0000000aff207212 */ /* 0x000fe400078e33ff */
[----:B------:R-:W-:Y:S01]  /*7c70*/  SHF.R.U32.HI R11, RZ, R27, R6 ;  /* 0x0000001bff0b7219 */ /* 0x000fe20000011606 */
[----:B------:R-:W3:Y:S01]  /*7c80*/  LDC R31, c[0x0][0x610] ;  /* 0x00018400ff1f7b82 */ /* 0x000ee20000000800 */
[----:B------:R-:W-:Y:S01]  /*7c90*/  IMAD.MOV.U32 R10, RZ, RZ, R25 ;  /* 0x000000ffff0a7224 */ /* 0x000fe200078e0019 */
[----:B------:R-:W-:Y:S06]  /*7ca0*/  @!P0 BRA `(.L_x_163) ;  /* 0x0000000000288947 */ /* 0x000fec0003800000 */
        /* <DEDUP_REMOVED lines=10> */
.L_x_163:
[----:B------:R-:W-:Y:S02]  /*7d50*/  ISETP.NE.AND P0, PT, R2, 0x1, PT ;  /* 0x000000010200780c */ /* 0x000fe40003f05270 */
[----:B-1----:R-:W-:Y:S01]  /*7d60*/  SHF.R.U64 R6, R10, R24, R11 ;  /* 0x000000180a067219 */ /* 0x002fe2000000120b */
[----:B0-----:R-:W-:Y:S01]  /*7d70*/  VIADD R11, R20, 0xffffffff ;  /* 0xffffffff140b7836 */ /* 0x001fe20000000000 */
[----:B------:R-:W-:Y:S02]  /*7d80*/  SHF.L.U32 R30, R30, R27, RZ ;  /* 0x0000001b1e1e7219 */ /* 0x000fe400000006ff */
[----:B------:R-:W-:Y:S01]  /*7d90*/  LOP3.LUT R5, R23, R32, RZ, 0xc0, !PT ;  /* 0x0000002017057212 */ /* 0x000fe200078ec0ff */
[----:B------:R-:W-:-:S04]  /*7da0*/  IMAD.MOV R10, RZ, RZ, -R6 ;  /* 0x000000ffff0a7224 */ /* 0x000fc800078e0a06 */
[----:B------:R-:W-:Y:S01]  /*7db0*/  IMAD R6, R30, R6, R5 ;  /* 0x000000061e067224 */ /* 0x000fe200078e0205 */
[----:B------:R-:W-:Y:S01]  /*7dc0*/  LOP3.LUT R5, R8, R11, RZ, 0xc0, !PT ;  /* 0x0000000b08057212 */ /* 0x000fe200078ec0ff */
[----:B------:R-:W-:Y:S02]  /*7dd0*/  @P0 IMAD R7, R9, R22, R4 ;  /* 0x0000001609070224 */ /* 0x000fe400078e0204 */
[----:B--2---:R-:W-:Y:S02]  /*7de0*/  IMAD R4, R10, R26, R25 ;  /* 0x0000001a0a047224 */ /* 0x004fe400078e0219 */
[----:B---3--:R-:W-:Y:S02]  /*7df0*/  IMAD R7, R6, R31, R7 ;  /* 0x0000001f06077224 */ /* 0x008fe400078e0207 */
[----:B------:R-:W-:Y:S02]  /*7e00*/  IMAD R4, R4, R20, R5 ;  /* 0x0000001404047224 */ /* 0x000fe400078e0205 */
[----:B------:R-:W-:-:S02]  /*7e10*/  IMAD.MOV.U32 R8, RZ, RZ, 0x1 ;  /* 0x00000001ff087424 */ /* 0x000fc400078e00ff */
[----:B------:R-:W-:Y:S01]  /*7e20*/  IMAD.MOV.U32 R6, RZ, RZ, R21 ;  /* 0x000000ffff067224 */ /* 0x000fe200078e0015 */
[----:B------:R-:W-:Y:S02]  /*7e30*/  SEL R19, R4, R7, !P0 ;  /* 0x0000000704137207 */ /* 0x000fe40004000000 */
[----:B------:R-:W-:-:S07]  /*7e40*/  SEL R20, R7, R4, !P0 ;  /* 0x0000000407147207 */ /* 0x000fce0004000000 */
.L_x_161:
[----:B------:R-:W-:-:S08]  /*7e50*/  NOP ;  /* 0x0000000000007918 */ /* 0x000fd00000000000 */
[----:B------:R-:W0:-:S00]  /*7e60*/  USETMAXREG.DEALLOC.CTAPOOL 0x28 ;  /* 0x00000028000079c8 */ /* 0x000e0000080e0500 */
[----:B0-----:R-:W-:-:S13]  /*7e70*/  ISETP.NE.AND P0, PT, R3, RZ, PT ;  /* 0x000000ff0300720c */ /* 0x001fda0003f05270 */
[----:B------:R-:W-:Y:S05]  /*7e80*/  @P0 EXIT ;  /* 0x000000000000094d */ /* 0x000fea0003800000 */
[----:B------:R-:W-:Y:S01]  /*7e90*/  LOP3.LUT P0, RZ, R8, 0xff, RZ, 0xc0, !PT ;  /* 0x000000ff08ff7812 */ /* 0x000fe2000780c0ff */
[----:B------:R-:W-:Y:S02]  /*7ea0*/  IMAD.MOV.U32 R3, RZ, RZ, 0x1 ;  /* 0x00000001ff037424 */ /* 0x000fe400078e00ff */
[----:B------:R-:W-:-:S10]  /*7eb0*/  IMAD.MOV.U32 R8, RZ, RZ, RZ ;  /* 0x000000ffff087224 */ /* 0x000fd400078e00ff */
[----:B------:R-:W-:Y:S05]  /*7ec0*/  @!P0 BRA `(.L_x_164) ;  /* 0x0000000c00588947 */ /* 0x000fea0003800000 */
[----:B------:R-:W0:Y:S01]  /*7ed0*/  LDC R3, c[0x0][0x28c] ;  /* 0x0000a300ff037b82 */ /* 0x000e220000000800 */
[----:B------:R-:W-:Y:S01]  /*7ee0*/  ULDC UR5, c[0x0][0x658] ;  /* 0x0001960000057ab9 */ /* 0x000fe20000000800 */
[----:B------:R-:W-:Y:S01]  /*7ef0*/  UMOV UR6, 0xffffffff ;  /* 0xffffffff00067882 */ /* 0x000fe20000000000 */
[----:B------:R-:W-:Y:S01]  /*7f00*/  BSSY B0, `(.L_x_164) ;  /* 0x00000d2000007945 */ /* 0x000fe20003800000 */
[----:B------:R-:W-:Y:S01]  /*7f10*/  USHF.L.U32 UR6, UR6, UR5, URZ ;  /* 0x0000000506067299 */ /* 0x000fe2000800063f */
[----:B------:R-:W-:Y:S01]  /*7f20*/  IMAD.MOV.U32 R10, RZ, RZ, 0x1 ;  /* 0x00000001ff0a7424 */ /* 0x000fe200078e00ff */
[----:B------:R-:W-:Y:S01]  /*7f30*/  LOP3.LUT R13, R18, 0x2, RZ, 0xfc, !PT ;  /* 0x00000002120d7812 */ /* 0x000fe200078efcff */
[----:B------:R-:W-:Y:S01]  /*7f40*/  IMAD.MOV.U32 R8, RZ, RZ, RZ ;  /* 0x000000ffff087224 */ /* 0x000fe200078e00ff */
[----:B------:R-:W1:Y:S01]  /*7f50*/  S2UR UR8, SR_CgaCtaId ;  /* 0x00000000000879c3 */ /* 0x000e620000008800 */
[----:B------:R-:W-:Y:S01]  /*7f60*/  ULDC UR4, c[0x0][0x600] ;  /* 0x0001800000047ab9 */ /* 0x000fe20000000800 */
[----:B------:R-:W-:Y:S01]  /*7f70*/  UMOV UR7, 0x1 ;  /* 0x0000000100077882 */ /* 0x000fe20000000000 */
[----:B------:R-:W-:-:S02]  /*7f80*/  UIADD3 UR4, UR4, -0x1, URZ ;  /* 0xffffffff04047890 */ /* 0x000fc4000fffe03f */
[----:B------:R-:W-:Y:S02]  /*7f90*/  USHF.L.U32 UR5, UR7, UR5, URZ ;  /* 0x0000000507057299 */ /* 0x000fe4000800063f */
[----:B------:R-:W-:Y:S01]  /*7fa0*/  ULOP3.LUT UR6, URZ, UR6, URZ, 0x33, !UPT ;  /* 0x000000063f067292 */ /* 0x000fe2000f8e333f */
[----:B------:R-:W-:Y:S01]  /*7fb0*/  ULDC.64 UR30, c[0x0][0x198] ;  /* 0x00006600001e7ab9 */ /* 0x000fe20000000a00 */
[----:B0-----:R-:W-:-:S05]  /*7fc0*/  VIADD R3, R3, 0x3f ;  /* 0x0000003f03037836 */ /* 0x001fca0000000000 */
[----:B------:R-:W-:Y:S01]  /*7fd0*/  SHF.R.S32.HI R4, RZ, 0x1f, R3 ;  /* 0x0000001fff047819 */ /* 0x000fe20000011403 */
[----:B-1----:R-:W-:-:S03]  /*7fe0*/  IMAD.U32 R11, RZ, RZ, UR8 ;  /* 0x00000008ff0b7e24 */ /* 0x002fc6000f8e00ff */
[----:B------:R-:W-:Y:S01]  /*7ff0*/  LEA.HI R4, R4, R3, RZ, 0x6 ;  /* 0x0000000304047211 */ /* 0x000fe200078f30ff */
[----:B------:R-:W-:-:S03]  /*8000*/  IMAD.MOV.U32 R3, RZ, RZ, 0x1 ;  /* 0x00000001ff037424 */ /* 0x000fc600078e00ff */
[----:B------:R-:W-:-:S05]  /*8010*/  SHF.R.S32.HI R9, RZ, 0x6, R4 ;  /* 0x00000006ff097819 */ /* 0x000fca0000011404 */
[----:B------:R-:W-:-:S07]  /*8020*/  VIADD R12, R9, 0x1 ;  /* 0x00000001090c7836 */ /* 0x000fce0000000000 */
.L_x_175:
[----:B------:R-:W-:-:S03]  /*8030*/  UMOV UR7, 0xffffffff ;  /* 0xffffffff00077882 */ /* 0x000fc60000000000 */
[----:B------:R-:W-:Y:S05]  /*8040*/  BRA.DIV UR7, `(.L_x_165) ;  /* 0x0000000e07e07947 */ /* 0x000fea000b800000 */
[----:B------:R-:W-:-:S13]  /*8050*/  ELECT P6, URZ, PT ;  /* 0x00000000003f782f */ /* 0x000fda00038c0000 */
.L_x_186:
[----:B------:R-:W0:Y:S01]  /*8060*/  LDC R4, c[0x0][0x28c] ;  /* 0x0000a300ff047b82 */ /* 0x000e220000000800 */
[----:B------:R-:W-:Y:S01]  /*8070*/  BSSY B1, `(.L_x_166) ;  /* 0x0000047000017945 */ /* 0x000fe20003800000 */
[----:B0-----:R-:W-:-:S13]  /*8080*/  ISETP.LT.OR P6, PT, R4, 0x1, !P6 ;  /* 0x000000010400780c */ /* 0x001fda00077c1670 */
[----:B------:R-:W-:Y:S05]  /*8090*/  @P6 BRA `(.L_x_167) ;  /* 0x0000000400106947 */ /* 0x000fea0003800000 */
[----:B------:R-:W-:Y:S02]  /*80a0*/  IMAD R20, R20, 0x2, R11 ;  /* 0x0000000214147824 */ /* 0x000fe400078e020b */
[----:B------:R-:W-:Y:S02]  /*80b0*/  IMAD.SHL.U32 R19, R19, 0x40, RZ ;  /* 0x0000004013137824 */ /* 0x000fe400078e00ff */
[----:B------:R-:W-:Y:S02]  /*80c0*/  IMAD.MOV.U32 R23, RZ, RZ, RZ ;  /* 0x000000ffff177224 */ /* 0x000fe400078e00ff */
[----:B------:R-:W-:Y:S02]  /*80d0*/  IMAD.MOV.U32 R4, RZ, RZ, R12 ;  /* 0x000000ffff047224 */ /* 0x000fe400078e000c */
[----:B------:R-:W-:Y:S02]  /*80e0*/  IMAD.MOV.U32 R5, RZ, RZ, R3 ;  /* 0x000000ffff057224 */ /* 0x000fe400078e0003 */
[----:B------:R-:W-:-:S02]  /*80f0*/  IMAD.MOV.U32 R7, RZ, RZ, R8 ;  /* 0x000000ffff077224 */ /* 0x000fc400078e0008 */
[----:B------:R-:W-:-:S07]  /*8100*/  IMAD.SHL.U32 R20, R20, 0x80, RZ ;  /* 0x0000008014147824 */ /* 0x000fce00078e00ff */
.L_x_170:
[----:B------:R-:W0:Y:S01]  /*8110*/  S2UR UR7, SR_CgaCtaId ;  /* 0x00000000000779c3 */ /* 0x000e220000008800 */
[----:B------:R-:W-:Y:S02]  /*8120*/  MOV R14, 0x400 ;  /* 0x00000400000e7802 */ /* 0x000fe40000000f00 */
[----:B------:R-:W-:-:S13]  /*8130*/  ISETP.NE.AND P1, PT, R0, RZ, PT ;  /* 0x000000ff0000720c */ /* 0x000fda0003f25270 */
[----:B------:R-:W1:Y:S01]  /*8140*/  @!P1 LDC R15, c[0x0][0x500] ;  /* 0x00014000ff0f9b82 */ /* 0x000e620000000800 */
[----:B0-----:R-:W-:-:S05]  /*8150*/  IMAD.U32 R11, RZ, RZ, UR7 ;  /* 0x00000007ff0b7e24 */ /* 0x001fca000f8e00ff */
[----:B------:R-:W-:Y:S02]  /*8160*/  LEA R22, R11, R14, 0x18 ;  /* 0x0000000e0b167211 */ /* 0x000fe400078ec0ff */
[----:B------:R-:W-:-:S03]  /*8170*/  SHF.L.U32 R14, R5, 0x1f, RZ ;  /* 0x0000001f050e7819 */ /* 0x000fc600000006ff */
[----:B------:R-:W-:-:S04]  /*8180*/  IMAD R21, R7, 0x8, R22 ;  /* 0x0000000807157824 */ /* 0x000fc800078e0216 */
[----:B------:R-:W0:Y:S02]  /*8190*/  SYNCS.PHASECHK.TRANS64.TRYWAIT P0, [R21+URZ+0x20], R14 ;  /* 0x0000200e150075a7 */ /* 0x000e24000800017f */
[----:B01----:R-:W-:Y:S05]  /*81a0*/  @!P0 BRA `(.L_x_168) ;  /* 0x0000000c00a88947 */ /* 0x003fea0003800000 */
.L_x_187:
[----:B0-----:R-:W-:Y:S01]  /*81b0*/  PRMT R14, R13, 0x9910, RZ ;  /* 0x000099100d0e7816 */ /* 0x001fe200000000ff */
[----:B------:R0:W-:Y:S03]  /*81c0*/  @!P1 SYNCS.ARRIVE.TRANS64 RZ, [R21+URZ], R15 ;  /* 0x0000000f15ff99a7 */ /* 0x0001e6000800003f */
[----:B------:R-:W-:-:S13]  /*81d0*/  ISETP.NE.AND P0, PT, R14, 0x2, PT ;  /* 0x000000020e00780c */ /* 0x000fda0003f05270 */
[----:B0-----:R-:W-:Y:S05]  /*81e0*/  @P0 BRA `(.L_x_169) ;  /* 0x0000000000040947 */ /* 0x001fea0003800000 */
[----:B------:R-:W-:Y:S01]  /*81f0*/  BPT.TRAP 0x1 ;  /* 0x000000040000795c */ /* 0x000fe20000300000 */
.L_x_169:
[----:B------:R-:W-:Y:S01]  /*8200*/  IMAD.SHL.U32 R14, R7, 0x4000, RZ ;  /* 0x00004000070e7824 */ /* 0x000fe200078e00ff */
[----:B------:R-:W-:Y:S01]  /*8210*/  R2UR UR34, R23 ;  /* 0x00000000172272ca */ /* 0x000fe200000e0000 */
[----:B------:R-:W-:Y:S01]  /*8220*/  VIADD R4, R4, 0xffffffff ;  /* 0xffffffff04047836 */ /* 0x000fe20000000000 */
[----:B------:R-:W-:Y:S01]  /*8230*/  R2UR UR33, R21 ;  /* 0x00000000152172ca */ /* 0x000fe200000e0000 */
[--C-:B------:R-:W-:Y:S01]  /*8240*/  IMAD R15, R11, 0x1000, R14.reuse ;  /* 0x000010000b0f7824 */ /* 0x100fe200078e020e */
[----:B------:R-:W-:Y:S01]  /*8250*/  R2UR UR36, R6 ;  /* 0x00000000062472ca */ /* 0x000fe200000e0000 */
[----:B------:R-:W-:Y:S01]  /*8260*/  IMAD.IADD R14, R22, 0x1, R14 ;  /* 0x00000001160e7824 */ /* 0x000fe200078e020e */
[----:B------:R-:W-:Y:S01]  /*8270*/  R2UR UR35, R20 ;  /* 0x00000000142372ca */ /* 0x000fe200000e0000 */
[----:B------:R-:W-:Y:S01]  /*8280*/  IMAD R15, R15, 0x4, R22 ;  /* 0x000000040f0f7824 */ /* 0x000fe200078e0216 */
[----:B------:R-:W-:Y:S01]  /*8290*/  UIADD3 UR14, UP0, UR30, 0xf0, URZ ;  /* 0x000000f01e0e7890 */ /* 0x000fe2000ff1e03f */
[----:B------:R-:W-:Y:S01]  /*82a0*/  R2UR UR19, R19 ;  /* 0x00000000131372ca */ /* 0x000fe200000e0000 */
[----:B------:R-:W-:Y:S01]  /*82b0*/  UIADD3 UR42, UP1, UR30, 0x1f0, URZ ;  /* 0x000001f01e2a7890 */ /* 0x000fe2000ff3e03f */
[----:B------:R-:W-:Y:S01]  /*82c0*/  R2UR UR8, R14 ;  /* 0x000000000e0872ca */ /* 0x000fe200000e0000 */
[----:B------:R-:W-:Y:S01]  /*82d0*/  UIADD3.X UR15, URZ, UR31, URZ, UP0, !UPT ;  /* 0x0000001f3f0f7290 */ /* 0x000fe200087fe43f */
[----:B------:R-:W-:Y:S01]  /*82e0*/  R2UR UR24, R15 ;  /* 0x000000000f1872ca */ /* 0x000fe200000e0000 */
[----:B------:R-:W-:Y:S01]  /*82f0*/  UIADD3 UR26, UR34, 0x20, URZ ;  /* 0x00000020221a7890 */ /* 0x000fe2000fffe03f */
[----:B------:R-:W-:Y:S01]  /*8300*/  ISETP.GT.AND P1, PT, R4, 0x1, PT ;  /* 0x000000010400780c */ /* 0x000fe20003f24270 */
[----:B------:R-:W-:Y:S01]  /*8310*/  UIADD3.X UR43, URZ, UR31, URZ, UP1, !UPT ;  /* 0x0000001f3f2b7290 */ /* 0x000fe20008ffe43f */
[----:B------:R-:W-:Y:S01]  /*8320*/  VIADD R7, R7, 0x1 ;  /* 0x0000000107077836 */ /* 0x000fe20000000000 */
[----:B------:R-:W-:Y:S01]  /*8330*/  UMOV UR7, 0x30000 ;  /* 0x0003000000077882 */ /* 0x000fe20000000000 */
[----:B------:R-:W-:Y:S01]  /*8340*/  UMOV UR22, 0x0 ;  /* 0x0000000000167882 */ /* 0x000fe20000000000 */
[----:B------:R-:W-:Y:S01]  /*8350*/  UMOV UR23, 0x10000000 ;  /* 0x1000000000177882 */ /* 0x000fe20000000000 */
[----:B------:R-:W-:Y:S01]  /*8360*/  UMOV UR25, UR33 ;  /* 0x0000002100197c82 */ /* 0x000fe20008000000 */
[----:B------:R-:W-:Y:S01]  /*8370*/  ISETP.NE.AND P0, PT, R7, 0x4, PT ;  /* 0x000000040700780c */ /* 0x000fe20003f05270 */
[----:B------:R-:W-:Y:S01]  /*8380*/  UMOV UR28, UR36 ;  /* 0x00000024001c7c82 */ /* 0x000fe20008000000 */
[----:B------:R-:W-:Y:S01]  /*8390*/  UIADD3 UR16, UR8, 0x40100, URZ ;  /* 0x0004010008107890 */ /* 0x000fe2000fffe03f */
[----:B------:R-:W-:Y:S01]  /*83a0*/  VIADD R23, R23, 0x40 ;  /* 0x0000004017177836 */ /* 0x000fe20000000000 */
[----:B------:R-:W-:Y:S01]  /*83b0*/  UIADD3 UR32, UR24, 0x100, URZ ;  /* 0x0000010018207890 */ /* 0x000fe2000fffe03f */
[----:B------:R-:W-:Y:S01]  /*83c0*/  SEL R14, RZ, 0x1, P0 ;  /* 0x00000001ff0e7807 */ /* 0x000fe20000000000 */
[----:B------:R-:W-:Y:S01]  /*83d0*/  UIADD3 UR24, UR24, 0x8100, URZ ;  /* 0x0000810018187890 */ /* 0x000fe2000fffe03f */
[----:B------:R-:W-:Y:S01]  /*83e0*/  SEL R7, R7, RZ, P0 ;  /* 0x000000ff07077207 */ /* 0x000fe20000000000 */
[----:B------:R-:W-:Y:S01]  /*83f0*/  UIADD3 UR8, UR8, 0x42100, URZ ;  /* 0x0004210008087890 */ /* 0x000fe2000fffe03f */
[----:B------:R-:W-:Y:S01]  /*8400*/  LOP3.LUT R5, R5, R14, RZ, 0x3c, !PT ;  /* 0x0000000e05057212 */ /* 0x000fe200078e3cff */
[----:B------:R-:W-:Y:S01]  /*8410*/  UMOV UR27, UR35 ;  /* 0x00000023001b7c82 */ /* 0x000fe20008000000 */
[----:B------:R-:W-:Y:S01]  /*8420*/  UMOV UR17, UR33 ;  /* 0x0000002100117c82 */ /* 0x000fe20008000000 */
[----:B------:R-:W-:Y:S01]  /*8430*/  UMOV UR18, UR34 ;  /* 0x0000002200127c82 */ /* 0x000fe20008000000 */
[----:B------:R-:W-:Y:S01]  /*8440*/  UMOV UR20, UR36 ;  /* 0x0000002400147c82 */ /* 0x000fe20008000000 */
[----:B------:R0:W-:Y:S01]  /*8450*/  UTMALDG.3D.MULTICAST [UR32], [UR14], UR7, desc[UR22] ;  /* 0x000016200e0073b4 */ /* 0x0001e20008011807 */
[----:B------:R-:W-:Y:S01]  /*8460*/  UMOV UR9, UR33 ;  /* 0x0000002100097c82 */ /* 0x000fe20008000000 */
[----:B------:R-:W-:Y:S01]  /*8470*/  UMOV UR11, UR19 ;  /* 0x00000013000b7c82 */ /* 0x000fe20008000000 */
[----:B------:R-:W-:Y:S01]  /*8480*/  UMOV UR12, UR36 ;  /* 0x00000024000c7c82 */ /* 0x000fe20008000000 */
[----:B------:R-:W-:Y:S01]  /*8490*/  UMOV UR10, UR26 ;  /* 0x0000001a000a7c82 */ /* 0x000fe20008000000 */
[----:B------:R0:W-:Y:S01]  /*84a0*/  UTMALDG.3D.MULTICAST [UR24], [UR14], UR7, desc[UR22] ;  /* 0x000016180e0073b4 */ /* 0x0001e20008011807 */
[----:B------:R0:W-:Y:S01]  /*84b0*/  UTMALDG.3D [UR16], [UR42], desc[UR22] ;  /* 0x000016102a0075b4 */ /* 0x0001e20008011000 */
[----:B------:R0:W-:Y:S02]  /*84c0*/  UTMALDG.3D [UR8], [UR42], desc[UR22] ;  /* 0x000016082a0075b4 */ /* 0x0001e40008011000 */
[----:B0-----:R-:W-:Y:S05]  /*84d0*/  @P1 BRA `(.L_x_170) ;  /* 0xfffffffc000c1947 */ /* 0x001fea000383ffff */
.L_x_167:
[----:B------:R-:W-:Y:S05]  /*84e0*/  BSYNC B1 ;  /* 0x0000000000017941 */ /* 0x000fea0003800000 */
.L_x_166:
[----:B------:R-:W-:Y:S01]  /*84f0*/  LOP3.LUT P1, RZ, R10, 0xff, RZ, 0xc0, !PT ;  /* 0x000000ff0aff7812 */ /* 0x000fe2000782c0ff */
[----:B------:R-:W-:Y:S01]  /*8500*/  IMAD.IADD R8, R9, 0x1, R8 ;  /* 0x0000000109087824 */ /* 0x000fe200078e0208 */
[----:B------:R-:W-:Y:S01]  /*8510*/  IADD3 R16, P2, R16, UR38, RZ ;  /* 0x0000002610107c10 */ /* 0x000fe2000ff5e0ff */
[----:B------:R-:W-:Y:S01]  /*8520*/  ULDC.64 UR8, c[0x0][0x650] ;  /* 0x0001940000087ab9 */ /* 0x000fe20000000a00 */
[----:B------:R-:W-:Y:S01]  /*8530*/  BSSY B1, `(.L_x_171) ;  /* 0x000006c000017945 */ /* 0x000fe20003800000 */
[----:B------:R-:W-:Y:S01]  /*8540*/  IMAD.MOV.U32 R20, RZ, RZ, -0x1 ;  /* 0xffffffffff147424 */ /* 0x000fe200078e00ff */
[----:B------:R-:W-:Y:S01]  /*8550*/  SHF.R.U32.HI R4, RZ, 0x2, R8 ;  /* 0x00000002ff047819 */ /* 0x000fe20000011608 */
[----:B------:R-:W-:Y:S01]  /*8560*/  IMAD.MOV.U32 R19, RZ, RZ, -0x1 ;  /* 0xffffffffff137424 */ /* 0x000fe200078e00ff */
[----:B------:R-:W-:Y:S02]  /*8570*/  ISETP.GT.U32.AND P0, PT, R8, 0x3, PT ;  /* 0x000000030800780c */ /* 0x000fe40003f04070 */
[----:B------:R-:W-:-:S02]  /*8580*/  LOP3.LUT R4, R4, 0x1, RZ, 0xc0, !PT ;  /* 0x0000000104047812 */ /* 0x000fc400078ec0ff */
[----:B------:R-:W-:Y:S01]  /*8590*/  ISETP.LT.U32.AND P0, PT, R9, 0x4, P0 ;  /* 0x000000040900780c */ /* 0x000fe20000701070 */
[----:B------:R-:W0:Y:S01]  /*85a0*/  @P1 S2R R11, SR_CgaCtaId ;  /* 0x00000000000b1919 */ /* 0x000e220000008800 */
[----:B------:R-:W-:Y:S02]  /*85b0*/  @P1 MOV R6, 0x400 ;  /* 0x0000040000061802 */ /* 0x000fe40000000f00 */
[----:B------:R-:W-:Y:S02]  /*85c0*/  IADD3.X R17, R17, UR41, RZ, P2, !PT ;  /* 0x0000002911117c10 */ /* 0x000fe400097fe4ff */
[----:B------:R-:W-:Y:S02]  /*85d0*/  ISETP.GE.U32.AND P2, PT, R16, UR8, PT ;  /* 0x0000000810007c0c */ /* 0x000fe4000bf46070 */
[----:B------:R-:W-:Y:S02]  /*85e0*/  LOP3.LUT R8, R8, 0x3, RZ, 0xc0, !PT ;  /* 0x0000000308087812 */ /* 0x000fe400078ec0ff */
[----:B------:R-:W-:-:S02]  /*85f0*/  PRMT R10, RZ, 0x7610, R10 ;  /* 0x00007610ff0a7816 */ /* 0x000fc4000000000a */
[----:B0-----:R-:W-:-:S04]  /*8600*/  @P1 LEA R6, R11, R6, 0x18 ;  /* 0x000000060b061211 */ /* 0x001fc800078ec0ff */
[----:B------:R0:W-:Y:S01]  /*8610*/  @P1 SYNCS.ARRIVE.TRANS64.A1T0 RZ, [R6+URZ+0x58], RZ ;  /* 0x000058ff06ff19a7 */ /* 0x0001e2000810003f */
[----:B------:R-:W-:Y:S02]  /*8620*/  ISETP.NE.U32.AND P1, PT, R4, 0x1, PT ;  /* 0x000000010400780c */ /* 0x000fe40003f25070 */
[----:B------:R-:W-:Y:S02]  /*8630*/  SEL R4, RZ, 0x1, !P0 ;  /* 0x00000001ff047807 */ /* 0x000fe40004000000 */
[----:B------:R-:W-:Y:S02]  /*8640*/  ISETP.GE.U32.AND.EX P0, PT, R17, UR9, PT, P2 ;  /* 0x0000000911007c0c */ /* 0x000fe4000bf06120 */
[----:B------:R-:W-:Y:S01]  /*8650*/  ISETP.GT.U32.AND P1, PT, R9, 0x3, !P1 ;  /* 0x000000030900780c */ /* 0x000fe20004f24070 */
[----:B0-----:R-:W-:-:S03]  /*8660*/  IMAD.MOV.U32 R6, RZ, RZ, -0x1 ;  /* 0xffffffffff067424 */ /* 0x001fc600078e00ff */
[----:B------:R-:W-:-:S04]  /*8670*/  SEL R5, RZ, 0x1, !P1 ;  /* 0x00000001ff057807 */ /* 0x000fc80004800000 */
[--C-:B------:R-:W-:Y:S02]  /*8680*/  LOP3.LUT R3, R5, R3, R4.reuse, 0x96, !PT ;  /* 0x0000000305037212 */ /* 0x100fe400078e9604 */
[----:B------:R-:W-:Y:S01]  /*8690*/  PRMT R4, RZ, 0x7610, R4 ;  /* 0x00007610ff047816 */ /* 0x000fe20000000004 */
[----:B------:R-:W-:Y:S06]  /*86a0*/  @P0 BRA `(.L_x_172) ;  /* 0x0000000400500947 */ /* 0x000fec0003800000 */
[----:B------:R-:W0:Y:S01]  /*86b0*/  S2R R19, SR_CTAID.X ;  /* 0x0000000000137919 */ /* 0x000e220000002500 */
[----:B------:R-:W-:Y:S01]  /*86c0*/  ULDC.64 UR8, c[0x0][0x628] ;  /* 0x00018a0000087ab9 */ /* 0x000fe20000000a00 */
[----:B------:R-:W1:Y:S01]  /*86d0*/  LDC R20, c[0x0][0x144] ;  /* 0x00005100ff147b82 */ /* 0x000e620000000800 */
[----:B------:R-:W-:Y:S01]  /*86e0*/  ISETP.NE.U32.AND P0, PT, RZ, UR8, PT ;  /* 0x00000008ff007c0c */ /* 0x000fe2000bf05070 */
[----:B------:R-:W2:Y:S01]  /*86f0*/  S2R R14, SR_CTAID.Y ;  /* 0x00000000000e7919 */ /* 0x000ea20000002600 */
[----:B------:R-:W-:Y:S01]  /*8700*/  ULDC UR10, c[0x0][0x630] ;  /* 0x00018c00000a7ab9 */ /* 0x000fe20000000800 */
[----:B------:R-:W-:Y:S01]  /*8710*/  ULDC UR11, c[0x0][0x150] ;  /* 0x00005400000b7ab9 */ /* 0x000fe20000000800 */
[----:B------:R-:W-:Y:S01]  /*8720*/  ISETP.NE.AND.EX P0, PT, RZ, UR9, PT, P0 ;  /* 0x00000009ff007c0c */ /* 0x000fe2000bf05300 */
[----:B------:R-:W-:Y:S02]  /*8730*/  IMAD.MOV.U32 R4, RZ, RZ, R16 ;  /* 0x000000ffff047224 */ /* 0x000fe400078e0010 */
[----:B------:R-:W-:Y:S01]  /*8740*/  IMAD.MOV.U32 R5, RZ, RZ, R17 ;  /* 0x000000ffff057224 */ /* 0x000fe200078e0011 */
[----:B0-----:R-:W-:-:S09]  /*8750*/  I2FP.F32.U32 R21, R19 ;  /* 0x0000001300157245 */ /* 0x001fd20000201000 */
[----:B------:R-:W-:Y:S05]  /*8760*/  @!P0 BRA `(.L_x_173) ;  /* 0x0000000000288947 */ /* 0x000fea0003800000 */
[----:B------:R-:W-:Y:S02]  /*8770*/  ULDC UR7, c[0x0][0x634] ;  /* 0x00018d0000077ab9 */ /* 0x000fe40000000800 */
[----:B------:R-:W-:-:S05]  /*8780*/  IADD3 R5, P0, R16, UR7, RZ ;  /* 0x0000000710057c10 */ /* 0x000fca000ff1e0ff */
[----:B------:R-:W-:-:S04]  /*8790*/  IMAD.X R15, RZ, RZ, R17, P0 ;  /* 0x000000ffff0f7224 */ /* 0x000fc800000e0611 */
[----:B------:R-:W-:-:S04]  /*87a0*/  IMAD.WIDE.U32 R6, R15, UR8, RZ ;  /* 0x000000080f067c25 */ /* 0x000fc8000f8e00ff */
[----:B------:R-:W-:-:S04]  /*87b0*/  IMAD.WIDE.U32 R6, P0, R5, UR9, R6 ;  /* 0x0000000905067c25 */ /* 0x000fc8000f800006 */
[----:B------:R-:W-:-:S04]  /*87c0*/  IMAD.WIDE.U32 R4, R5, UR8, RZ ;  /* 0x0000000805047c25 */ /* 0x000fc8000f8e00ff */
[----:B------:R-:W-:Y:S01]  /*87d0*/  IMAD.MOV.U32 R4, RZ, RZ, R7 ;  /* 0x000000ffff047224 */ /* 0x000fe200078e0007 */
[----:B------:R-:W-:Y:S01]  /*87e0*/  IADD3 RZ, P1, R5, R6, RZ ;  /* 0x0000000605ff7210 */ /* 0x000fe20007f3e0ff */
[----:B------:R-:W-:-:S04]  /*87f0*/  IMAD.X R5, RZ, RZ, RZ, P0 ;  /* 0x000000ffff057224 */ /* 0x000fc800000e06ff */
[----:B------:R-:W-:-:S08]  /*8800*/  IMAD.WIDE.U32.X R4, R15, UR9, R4, P1 ;  /* 0x000000090f047c25 */ /* 0x000fd000088e0404 */
.L_x_173:
[----:B------:R-:W-:Y:S01]  /*8810*/  FMUL R21, R21, UR11 ;  /* 0x0000000b15157c20 */ /* 0x000fe20008400000 */
[--C-:B------:R-:W-:Y:S01]  /*8820*/  SHF.R.U64 R15, R4, UR10, R5.reuse ;  /* 0x0000000a040f7c19 */ /* 0x100fe20008001205 */
[----:B------:R-:W-:Y:S01]  /*8830*/  ULDC.64 UR8, c[0x0][0x620] ;  /* 0x0001880000087ab9 */ /* 0x000fe20000000a00 */
[----:B------:R-:W-:Y:S01]  /*8840*/  SHF.R.U32.HI R4, RZ, UR10, R5 ;  /* 0x0000000aff047c19 */ /* 0x000fe20008011605 */
[----:B------:R-:W-:Y:S01]  /*8850*/  ULDC.64 UR10, c[0x0][0x640] ;  /* 0x00019000000a7ab9 */ /* 0x000fe20000000a00 */
[----:B------:R-:W-:Y:S01]  /*8860*/  IADD3 R5, P0, RZ, -R15, RZ ;  /* 0x8000000fff057210 */ /* 0x000fe20007f1e0ff */
[----:B------:R-:W0:Y:S01]  /*8870*/  F2I.U32.TRUNC.NTZ R21, R21 ;  /* 0x0000001500157305 */ /* 0x000e22000020f000 */
[----:B------:R-:W-:-:S03]  /*8880*/  ULDC UR7, c[0x0][0x618] ;  /* 0x0001860000077ab9 */ /* 0x000fc60000000800 */
[----:B------:R-:W-:Y:S01]  /*8890*/  IMAD.X R4, RZ, RZ, ~R4, P0 ;  /* 0x000000ffff047224 */ /* 0x000fe200000e0e04 */
[----:B------:R-:W-:-:S03]  /*88a0*/  ISETP.NE.U32.AND P0, PT, RZ, UR10, PT ;  /* 0x0000000aff007c0c */ /* 0x000fc6000bf05070 */
[----:B------:R-:W-:Y:S01]  /*88b0*/  IMAD R4, R4, UR8, RZ ;  /* 0x0000000804047c24 */ /* 0x000fe2000f8e02ff */
[----:B------:R-:W-:-:S03]  /*88c0*/  ISETP.NE.AND.EX P0, PT, RZ, UR11, PT, P0 ;  /* 0x0000000bff007c0c */ /* 0x000fc6000bf05300 */
[C---:B------:R-:W-:Y:S02]  /*88d0*/  IMAD R7, R5.reuse, UR9, R4 ;  /* 0x0000000905077c24 */ /* 0x040fe4000f8e0204 */
[----:B------:R-:W-:Y:S01]  /*88e0*/  IMAD.WIDE.U32 R4, R5, UR8, R16 ;  /* 0x0000000805047c25 */ /* 0x000fe2000f8e0010 */
[----:B------:R-:W-:-:S03]  /*88f0*/  ULDC UR8, c[0x0][0x154] ;  /* 0x0000550000087ab9 */ /* 0x000fc60000000800 */
[----:B0-----:R-:W-:Y:S02]  /*8900*/  IMAD.MOV R6, RZ, RZ, -R21 ;  /* 0x000000ffff067224 */ /* 0x001fe400078e0a15 */
[----:B------:R-:W0:Y:S01]  /*8910*/  LDC R21, c[0x0][0x148] ;  /* 0x00005200ff157b82 */ /* 0x000e220000000800 */
[----:B------:R-:W-:Y:S02]  /*8920*/  IMAD.IADD R5, R5, 0x1, R7 ;  /* 0x0000000105057824 */ /* 0x000fe400078e0207 */
[----:B-1----:R-:W-:Y:S01]  /*8930*/  IMAD R19, R20, R6, R19 ;  /* 0x0000000614137224 */ /* 0x002fe200078e0213 */
[----:B--2---:R-:W-:Y:S02]  /*8940*/  I2FP.F32.U32 R6, R14 ;  /* 0x0000000e00067245 */ /* 0x004fe40000201000 */
[--C-:B------:R-:W-:Y:S02]  /*8950*/  SHF.R.U64 R20, R4, UR7, R5.reuse ;  /* 0x0000000704147c19 */ /* 0x100fe40008001205 */
[----:B------:R-:W-:Y:S01]  /*8960*/  SHF.R.U32.HI R5, RZ, UR7, R5 ;  /* 0x00000007ff057c19 */ /* 0x000fe20008011605 */
[----:B------:R-:W-:Y:S01]  /*8970*/  FMUL R6, R6, UR8 ;  /* 0x0000000806067c20 */ /* 0x000fe20008400000 */
[----:B------:R-:W-:-:S02]  /*8980*/  ULDC UR7, c[0x0][0x608] ;  /* 0x0001820000077ab9 */ /* 0x000fc40000000800 */
[--C-:B------:R-:W-:Y:S01]  /*8990*/  SHF.R.U64 R23, R20, UR7, R5.reuse ;  /* 0x0000000714177c19 */ /* 0x100fe20008001205 */
[----:B------:R1:W2:Y:S01]  /*89a0*/  F2I.U32.TRUNC.NTZ R24, R6 ;  /* 0x0000000600187305 */ /* 0x0002a2000020f000 */
[----:B------:R-:W-:Y:S01]  /*89b0*/  SHF.R.U32.HI R4, RZ, UR7, R5 ;  /* 0x00000007ff047c19 */ /* 0x000fe20008011605 */
[----:B------:R-:W-:-:S03]  /*89c0*/  ULDC UR7, c[0x0][0x658] ;  /* 0x0001960000077ab9 */ /* 0x000fc60000000800 */
[--C-:B------:R-:W-:Y:S02]  /*89d0*/  SHF.R.U64 R22, R23, UR7, R4.reuse ;  /* 0x0000000717167c19 */ /* 0x100fe40008001204 */
[----:B------:R-:W-:-:S03]  /*89e0*/  SHF.R.U32.HI R25, RZ, UR7, R4 ;  /* 0x00000007ff197c19 */ /* 0x000fc60008011604 */
[----:B------:R-:W-:Y:S02]  /*89f0*/  IMAD.MOV.U32 R4, RZ, RZ, R22 ;  /* 0x000000ffff047224 */ /* 0x000fe400078e0016 */
[----:B------:R-:W-:Y:S01]  /*8a00*/  IMAD.MOV.U32 R5, RZ, RZ, R25 ;  /* 0x000000ffff057224 */ /* 0x000fe200078e0019 */
[----:B-1----:R-:W-:Y:S06]  /*8a10*/  @!P0 BRA `(.L_x_174) ;  /* 0x0000000000288947 */ /* 0x002fec0003800000 */
        /* <DEDUP_REMOVED lines=10> */
.L_x_174:
[----:B------:R-:W-:Y:S01]  /*8ac0*/  ISETP.NE.AND P0, PT, R2, 0x1, PT ;  /* 0x000000010200780c */ /* 0x000fe20003f05270 */
[----:B------:R-:W-:Y:S01]  /*8ad0*/  ULDC UR7, c[0x0][0x648] ;  /* 0x0001920000077ab9 */ /* 0x000fe20000000800 */
[----:B------:R-:W-:Y:S01]  /*8ae0*/  LOP3.LUT R23, R23, UR6, RZ, 0xc0, !PT ;  /* 0x0000000617177c12 */ /* 0x000fe2000f8ec0ff */
[----:B--2---:R-:W-:Y:S01]  /*8af0*/  IMAD.MOV R24, RZ, RZ, -R24 ;  /* 0x000000ffff187224 */ /* 0x004fe200078e0a18 */
[----:B------:R-:W-:Y:S01]  /*8b00*/  SHF.R.U64 R4, R4, UR7, R5 ;  /* 0x0000000704047c19 */ /* 0x000fe20008001205 */
[----:B------:R-:W-:Y:S01]  /*8b10*/  ULDC UR7, c[0x0][0x638] ;  /* 0x00018e0000077ab9 */ /* 0x000fe20000000800 */
[----:B------:R-:W-:Y:S01]  /*8b20*/  LOP3.LUT R7, R20, UR4, RZ, 0xc0, !PT ;  /* 0x0000000414077c12 */ /* 0x000fe2000f8ec0ff */
[----:B------:R-:W-:Y:S01]  /*8b30*/  ULDC UR8, c[0x0][0x610] ;  /* 0x0001840000087ab9 */ /* 0x000fe20000000800 */
[----:B------:R-:W-:Y:S02]  /*8b40*/  IMAD.MOV.U32 R6, RZ, RZ, R15 ;  /* 0x000000ffff067224 */ /* 0x000fe400078e000f */
[----:B------:R-:W-:-:S02]  /*8b50*/  IMAD.MOV R5, RZ, RZ, -R4 ;  /* 0x000000ffff057224 */ /* 0x000fc400078e0a04 */
[----:B------:R-:W-:Y:S02]  /*8b60*/  IMAD R4, R4, UR5, R23 ;  /* 0x0000000504047c24 */ /* 0x000fe4000f8e0217 */
[----:B0-----:R-:W-:Y:S02]  /*8b70*/  @P0 IMAD R19, R21, R24, R14 ;  /* 0x0000001815130224 */ /* 0x001fe400078e020e */
[----:B------:R-:W-:Y:S01]  /*8b80*/  IMAD R22, R5, UR7, R22 ;  /* 0x0000000705167c24 */ /* 0x000fe2000f8e0216 */
[----:B------:R-:W-:Y:S01]  /*8b90*/  ULDC UR7, c[0x0][0x600] ;  /* 0x0001800000077ab9 */ /* 0x000fe20000000800 */
[----:B------:R-:W-:Y:S02]  /*8ba0*/  IMAD R20, R4, UR8, R19 ;  /* 0x0000000804147c24 */ /* 0x000fe4000f8e0213 */
[----:B------:R-:W-:Y:S02]  /*8bb0*/  IMAD R5, R22, UR7, R7 ;  /* 0x0000000716057c24 */ /* 0x000fe4000f8e0207 */
[----:B------:R-:W-:-:S03]  /*8bc0*/  IMAD.MOV.U32 R4, RZ, RZ, 0x1 ;  /* 0x00000001ff047424 */ /* 0x000fc600078e00ff */
[----:B------:R-:W-:Y:S02]  /*8bd0*/  SEL R19, R5, R20, !P0 ;  /* 0x0000001405137207 */ /* 0x000fe40004000000 */
[----:B------:R-:W-:-:S07]  /*8be0*/  SEL R20, R20, R5, !P0 ;  /* 0x0000000514147207 */ /* 0x000fce0004000000 */
.L_x_172:
[----:B------:R-:W-:Y:S05]  /*8bf0*/  BSYNC B1 ;  /* 0x0000000000017941 */ /* 0x000fea0003800000 */
.L_x_171:
[----:B------:R-:W-:-:S13]  /*8c00*/  LOP3.LUT P0, RZ, R4, 0xff, RZ, 0xc0, !PT ;  /* 0x000000ff04ff7812 */ /* 0x000fda000780c0ff */
[----:B------:R-:W-:Y:S05]  /*8c10*/  @P0 BRA `(.L_x_175) ;  /* 0xfffffff400040947 */ /* 0x000fea000383ffff */
[----:B------:R-:W-:Y:S05]  /*8c20*/  BSYNC B0 ;  /* 0x0000000000007941 */ /* 0x000fea0003800000 */
.L_x_164:
[----:B------:R-:W-:-:S03]  /*8c30*/  UMOV UR7, 0xffffffff ;  /* 0xffffffff00077882 */ /* 0x000fc60000000000 */
[----:B------:R-:W-:Y:S05]  /*8c40*/  BRA.DIV UR7, `(.L_x_176) ;  /* 0x0000000607147947 */ /* 0x000fea000b800000 */
[----:B------:R-:W-:-:S13]  /*8c50*/  ELECT P6, URZ, PT ;  /* 0x00000000003f782f */ /* 0x000fda00038c0000 */
.L_x_190:
[----:B------:R-:W-:Y:S04]  /*8c60*/  BSSY B0, `(.L_x_177) ;  /* 0x000002b000007945 */ /* 0x000fe80003800000 */
[----:B------:R-:W-:Y:S05]  /*8c70*/  @!P6 BRA `(.L_x_178) ;  /* 0x0000000000a4e947 */ /* 0x000fea0003800000 */
[----:B------:R-:W-:-:S04]  /*8c80*/  LOP3.LUT R18, R18, 0x2, RZ, 0xfc, !PT ;  /* 0x0000000212127812 */ /* 0x000fc800078efcff */
[----:B------:R-:W-:-:S13]  /*8c90*/  ISETP.NE.AND P0, PT, R18, 0x3, PT ;  /* 0x000000031200780c */ /* 0x000fda0003f05270 */
[----:B------:R-:W-:Y:S05]  /*8ca0*/  @!P0 BRA `(.L_x_179) ;  /* 0x0000000000048947 */ /* 0x000fea0003800000 */
[----:B------:R-:W-:Y:S01]  /*8cb0*/  BPT.TRAP 0x1 ;  /* 0x000000040000795c */ /* 0x000fe20000300000 */
.L_x_179:
[----:B------:R-:W0:Y:S01]  /*8cc0*/  S2R R5, SR_CgaCtaId ;  /* 0x0000000000057919 */ /* 0x000e220000008800 */
[----:B------:R-:W-:Y:S02]  /*8cd0*/  MOV R0, 0x400 ;  /* 0x0000040000007802 */ /* 0x000fe40000000f00 */
[----:B------:R-:W-:Y:S02]  /*8ce0*/  SHF.L.U32 R2, R3, 0x1f, RZ ;  /* 0x0000001f03027819 */ /* 0x000fe400000006ff */
[----:B0-----:R-:W-:-:S05]  /*8cf0*/  LEA R5, R5, R0, 0x18 ;  /* 0x0000000005057211 */ /* 0x001fca00078ec0ff */
[----:B------:R-:W-:-:S04]  /*8d00*/  VIADD R5, R5, 0x20 ;  /* 0x0000002005057836 */ /* 0x000fc80000000000 */
[C---:B------:R-:W-:Y:S02]  /*8d10*/  IMAD R7, R8.reuse, 0x8, R5 ;  /* 0x0000000808077824 */ /* 0x040fe400078e0205 */
[----:B------:R-:W-:Y:S02]  /*8d20*/  VIADD R8, R8, 0x1 ;  /* 0x0000000108087836 */ /* 0x000fe40000000000 */
[----:B------:R-:W0:Y:S03]  /*8d30*/  SYNCS.PHASECHK.TRANS64.TRYWAIT P0, [R7+URZ], R2 ;  /* 0x00000002070075a7 */ /* 0x000e26000800017f */
[----:B------:R-:W-:-:S04]  /*8d40*/  ISETP.NE.AND P1, PT, R8, 0x4, PT ;  /* 0x000000040800780c */ /* 0x000fc80003f25270 */
[----:B------:R-:W-:Y:S02]  /*8d50*/  SEL R0, RZ, 0x1, P1 ;  /* 0x00000001ff007807 */ /* 0x000fe40000800000 */
[----:B------:R-:W-:Y:S02]  /*8d60*/  SEL R8, R8, RZ, P1 ;  /* 0x000000ff08087207 */ /* 0x000fe40000800000 */
[----:B------:R-:W-:-:S03]  /*8d70*/  LOP3.LUT R9, R3, R0, RZ, 0x3c, !PT ;  /* 0x0000000003097212 */ /* 0x000fc600078e3cff */
[----:B------:R-:W-:Y:S01]  /*8d80*/  IMAD R6, R8, 0x8, R5 ;  /* 0x0000000808067824 */ /* 0x000fe200078e0205 */
[----:B------:R-:W-:Y:S01]  /*8d90*/  SHF.L.U32 R3, R9, 0x1f, RZ ;  /* 0x0000001f09037819 */ /* 0x000fe200000006ff */
[----:B0-----:R-:W-:Y:S06]  /*8da0*/  @!P0 BRA `(.L_x_180) ;  /* 0x0000000000dc8947 */ /* 0x001fec0003800000 */
.L_x_191:
[----:B------:R-:W1:Y:S01]  /*8db0*/  SYNCS.PHASECHK.TRANS64.TRYWAIT P0, [R6+URZ], R3 ;  /* 0x00000003060075a7 */ /* 0x000e62000800017f */
[----:B------:R-:W-:-:S05]  /*8dc0*/  VIADD R0, R8, 0x1 ;  /* 0x0000000108007836 */ /* 0x000fca0000000000 */
[----:B------:R-:W-:-:S04]  /*8dd0*/  ISETP.NE.AND P1, PT, R0, 0x4, PT ;  /* 0x000000040000780c */ /* 0x000fc80003f25270 */
[----:B0-----:R-:W-:Y:S02]  /*8de0*/  SEL R2, RZ, 0x1, P1 ;  /* 0x00000001ff027807 */ /* 0x001fe40000800000 */
[----:B------:R-:W-:Y:S02]  /*8df0*/  SEL R0, R0, RZ, P1 ;  /* 0x000000ff00007207 */ /* 0x000fe40000800000 */
[----:B------:R-:W-:-:S03]  /*8e00*/  LOP3.LUT R9, R9, R2, RZ, 0x3c, !PT ;  /* 0x0000000209097212 */ /* 0x000fc600078e3cff */
[----:B------:R-:W-:Y:S01]  /*8e10*/  IMAD R7, R0, 0x8, R5 ;  /* 0x0000000800077824 */ /* 0x000fe200078e0205 */
[----:B------:R-:W-:Y:S01]  /*8e20*/  SHF.L.U32 R4, R9, 0x1f, RZ ;  /* 0x0000001f09047819 */ /* 0x000fe200000006ff */
[----:B-1----:R-:W-:Y:S06]  /*8e30*/  @!P0 BRA `(.L_x_181) ;  /* 0x0000000000cc8947 */ /* 0x002fec0003800000 */
.L_x_192:
[----:B------:R-:W1:Y:S01]  /*8e40*/  SYNCS.PHASECHK.TRANS64.TRYWAIT P0, [R7+URZ], R4 ;  /* 0x00000004070075a7 */ /* 0x000e62000800017f */
[----:B------:R-:W-:-:S05]  /*8e50*/  VIADD R0, R0, 0x1 ;  /* 0x0000000100007836 */ /* 0x000fca0000000000 */
[----:B------:R-:W-:-:S04]  /*8e60*/  ISETP.NE.AND P1, PT, R0, 0x4, PT ;  /* 0x000000040000780c */ /* 0x000fc80003f25270 */
[----:B------:R-:W-:Y:S02]  /*8e70*/  SEL R2, RZ, 0x1, P1 ;  /* 0x00000001ff027807 */ /* 0x000fe40000800000 */
[----:B------:R-:W-:Y:S02]  /*8e80*/  SEL R0, R0, RZ, P1 ;  /* 0x000000ff00007207 */ /* 0x000fe40000800000 */
[----:B------:R-:W-:Y:S01]  /*8e90*/  LOP3.LUT R2, R9, R2, RZ, 0x3c, !PT ;  /* 0x0000000209027212 */ /* 0x000fe200078e3cff */
[----:B-1----:R-:W-:Y:S06]  /*8ea0*/  @!P0 BRA `(.L_x_182) ;  /* 0x0000000000c48947 */ /* 0x002fec0003800000 */
.L_x_193:
[----:B------:R-:W-:Y:S01]  /*8eb0*/  IMAD R5, R0, 0x8, R5 ;  /* 0x0000000800057824 */ /* 0x000fe200078e0205 */
[----:B------:R-:W-:-:S07]  /*8ec0*/  SHF.L.U32 R0, R2, 0x1f, RZ ;  /* 0x0000001f02007819 */ /* 0x000fce00000006ff */
.L_x_183:
[----:B--2---:R2:W3:Y:S02]  /*8ed0*/  SYNCS.PHASECHK.TRANS64.TRYWAIT P0, [R5+URZ], R0 ;  /* 0x00000000050075a7 */ /* 0x0044e4000800017f */
[----:B---3--:R-:W-:Y:S05]  /*8ee0*/  @!P0 NANOSLEEP.SYNCS 0x989680 ;  /* 0x009896800000895d */ /* 0x008fea0003900000 */
[----:B------:R-:W3:Y:S02]  /*8ef0*/  @!P0 SYNCS.PHASECHK.TRANS64 P0, [R5+URZ], R0 ;  /* 0x00000000050085a7 */ /* 0x000ee4000800007f */
[----:B---3--:R-:W-:Y:S05]  /*8f00*/  @!P0 BRA `(.L_x_183) ;  /* 0xfffffffc00f08947 */ /* 0x008fea000383ffff */
.L_x_178:
[----:B------:R-:W-:Y:S05]  /*8f10*/  BSYNC B0 ;  /* 0x0000000000007941 */ /* 0x000fea0003800000 */
.L_x_177:
[----:B------:R-:W-:Y:S05]  /*8f20*/  EXIT ;  /* 0x000000000000794d */ /* 0x000fea0003800000 */
.L_x_21:
[----:B-1----:R1:W2:Y:S02]  /*8f30*/  SYNCS.PHASECHK.TRANS64.TRYWAIT P1, [R3+URZ], R0 ;  /* 0x00000000030075a7 */ /* 0x0022a4000802017f */
[----:B--2---:R-:W-:Y:S05]  /*8f40*/  @!P1 NANOSLEEP.SYNCS 0x989680 ;  /* 0x009896800000995d */ /* 0x004fea0003900000 */
[----:B------:R-:W2:Y:S02]  /*8f50*/  @!P1 SYNCS.PHASECHK.TRANS64 P1, [R3+URZ], R0 ;  /* 0x00000000030095a7 */ /* 0x000ea4000802007f */
[----:B--2---:R-:W-:Y:S05]  /*8f60*/  @!P1 BRA `(.L_x_21) ;  /* 0xfffffffc00f09947 */ /* 0x004fea000383ffff */
[----:B------:R-:W-:Y:S05]  /*8f70*/  BRA `(.L_x_20) ;  /* 0xffffff8800007947 */ /* 0x000fea000383ffff */
.L_x_26:
[----:B-1----:R1:W2:Y:S02]  /*8f80*/  SYNCS.PHASECHK.TRANS64.TRYWAIT P1, [R5+URZ], R4 ;  /* 0x00000004050075a7 */ /* 0x0022a4000802017f */
[----:B--2---:R-:W-:Y:S05]  /*8f90*/  @!P1 NANOSLEEP.SYNCS 0x989680 ;  /* 0x009896800000995d */ /* 0x004fea0003900000 */
[----:B------:R-:W2:Y:S02]  /*8fa0*/  @!P1 SYNCS.PHASECHK.TRANS64 P1, [R5+URZ], R4 ;  /* 0x00000004050095a7 */ /* 0x000ea4000802007f */
[----:B--2---:R-:W-:Y:S05]  /*8fb0*/  @!P1 BRA `(.L_x_26) ;  /* 0xfffffffc00f09947 */ /* 0x004fea000383ffff */
[----:B------:R-:W-:Y:S05]  /*8fc0*/  BRA `(.L_x_25) ;  /* 0xffffff9000107947 */ /* 0x000fea000383ffff */
.L_x_165:
[----:B------:R-:W-:Y:S01]  /*8fd0*/  BSSY B1, `(.L_x_184) ;  /* 0x0000006000017945 */ /* 0x000fe20003800000 */
[----:B------:R-:W-:-:S07]  /*8fe0*/  IMAD.MOV.U32 R15, RZ, RZ, -0x1 ;  /* 0xffffffffff0f7424 */ /* 0x000fce00078e00ff */
[----:B------:R-:W-:Y:S05]  /*8ff0*/  WARPSYNC.COLLECTIVE R15, `(.L_x_185) ;  /* 0x000000000f0c7348 */ /* 0x000fea0003c00000 */
[----:B------:R-:W-:Y:S02]  /*9000*/  ELECT P6, UR62, PT ;  /* 0x00000000003e782f */ /* 0x000fe400038c0000 */
[----:B------:R-:W-:Y:S01]  /*9010*/  MOV R14, UR62 ;  /* 0x0000003e000e7c02 */ /* 0x000fe20008000f00 */
[----:B------:R-:W-:Y:S10]  /*9020*/  ENDCOLLECTIVE ;  /* 0x000000000000791b */ /* 0x000ff40003800000 */
.L_x_185:
[----:B------:R-:W-:Y:S05]  /*9030*/  BSYNC B1 ;  /* 0x0000000000017941 */ /* 0x000fea0003800000 */
.L_x_184:
[----:B------:R-:W-:Y:S05]  /*9040*/  BRA `(.L_x_186) ;  /* 0xfffffff000047947 */ /* 0x000fea000383ffff */
.L_x_168:
[----:B0-----:R0:W1:Y:S02]  /*9050*/  SYNCS.PHASECHK.TRANS64.TRYWAIT P0, [R21+URZ+0x20], R14 ;  /* 0x0000200e150075a7 */ /* 0x001064000800017f */
[----:B-1----:R-:W-:Y:S05]  /*9060*/  @!P0 NANOSLEEP.SYNCS 0x989680 ;  /* 0x009896800000895d */ /* 0x002fea0003900000 */
[----:B------:R-:W1:Y:S02]  /*9070*/  @!P0 SYNCS.PHASECHK.TRANS64 P0, [R21+URZ+0x20], R14 ;  /* 0x0000200e150085a7 */ /* 0x000e64000800007f */
[----:B-1----:R-:W-:Y:S05]  /*9080*/  @!P0 BRA `(.L_x_168) ;  /* 0xfffffffc00f08947 */ /* 0x002fea000383ffff */
[----:B------:R-:W-:Y:S05]  /*9090*/  BRA `(.L_x_187) ;  /* 0xfffffff000447947 */ /* 0x000fea000383ffff */
.L_x_176:
[----:B------:R-:W-:Y:S01]  /*90a0*/  BSSY B0, `(.L_x_188) ;  /* 0x0000006000007945 */ /* 0x000fe20003800000 */
[----:B------:R-:W-:-:S07]  /*90b0*/  IMAD.MOV.U32 R15, RZ, RZ, -0x1 ;  /* 0xffffffffff0f7424 */ /* 0x000fce00078e00ff */
[----:B------:R-:W-:Y:S05]  /*90c0*/  WARPSYNC.COLLECTIVE R15, `(.L_x_189) ;  /* 0x000000000f0c7348 */ /* 0x000fea0003c00000 */
[----:B------:R-:W-:Y:S02]  /*90d0*/  ELECT P6, UR62, PT ;  /* 0x00000000003e782f */ /* 0x000fe400038c0000 */
[----:B------:R-:W-:Y:S01]  /*90e0*/  MOV R14, UR62 ;  /* 0x0000003e000e7c02 */ /* 0x000fe20008000f00 */
[----:B------:R-:W-:Y:S10]  /*90f0*/  ENDCOLLECTIVE ;  /* 0x000000000000791b */ /* 0x000ff40003800000 */
.L_x_189:
[----:B------:R-:W-:Y:S05]  /*9100*/  BSYNC B0 ;  /* 0x0000000000007941 */ /* 0x000fea0003800000 */
.L_x_188:
[----:B------:R-:W-:Y:S05]  /*9110*/  BRA `(.L_x_190) ;  /* 0xfffffff800d07947 */ /* 0x000fea000383ffff */
.L_x_180:
[----:B0-----:R0:W1:Y:S02]  /*9120*/  SYNCS.PHASECHK.TRANS64.TRYWAIT P0, [R7+URZ], R2 ;  /* 0x00000002070075a7 */ /* 0x001064000800017f */
[----:B-1----:R-:W-:Y:S05]  /*9130*/  @!P0 NANOSLEEP.SYNCS 0x989680 ;  /* 0x009896800000895d */ /* 0x002fea0003900000 */
[----:B------:R-:W1:Y:S02]  /*9140*/  @!P0 SYNCS.PHASECHK.TRANS64 P0, [R7+URZ], R2 ;  /* 0x00000002070085a7 */ /* 0x000e64000800007f */
[----:B-1----:R-:W-:Y:S05]  /*9150*/  @!P0 BRA `(.L_x_180) ;  /* 0xfffffffc00f08947 */ /* 0x002fea000383ffff */
[----:B------:R-:W-:Y:S05]  /*9160*/  BRA `(.L_x_191) ;  /* 0xfffffffc00107947 */ /* 0x000fea000383ffff */
.L_x_181:
[----:B0-----:R0:W1:Y:S02]  /*9170*/  SYNCS.PHASECHK.TRANS64.TRYWAIT P0, [R6+URZ], R3 ;  /* 0x00000003060075a7 */ /* 0x001064000800017f */
[----:B-1----:R-:W-:Y:S05]  /*9180*/  @!P0 NANOSLEEP.SYNCS 0x989680 ;  /* 0x009896800000895d */ /* 0x002fea0003900000 */
[----:B------:R-:W1:Y:S02]  /*9190*/  @!P0 SYNCS.PHASECHK.TRANS64 P0, [R6+URZ], R3 ;  /* 0x00000003060085a7 */ /* 0x000e64000800007f */
[----:B-1----:R-:W-:Y:S05]  /*91a0*/  @!P0 BRA `(.L_x_181) ;  /* 0xfffffffc00f08947 */ /* 0x002fea000383ffff */
[----:B------:R-:W-:Y:S05]  /*91b0*/  BRA `(.L_x_192) ;  /* 0xfffffffc00207947 */ /* 0x000fea000383ffff */
.L_x_182:
[----:B-1----:R1:W2:Y:S02]  /*91c0*/  SYNCS.PHASECHK.TRANS64.TRYWAIT P0, [R7+URZ], R4 ;  /* 0x00000004070075a7 */ /* 0x0022a4000800017f */
[----:B--2---:R-:W-:Y:S05]  /*91d0*/  @!P0 NANOSLEEP.SYNCS 0x989680 ;  /* 0x009896800000895d */ /* 0x004fea0003900000 */
[----:B------:R-:W2:Y:S02]  /*91e0*/  @!P0 SYNCS.PHASECHK.TRANS64 P0, [R7+URZ], R4 ;  /* 0x00000004070085a7 */ /* 0x000ea4000800007f */
[----:B--2---:R-:W-:Y:S05]  /*91f0*/  @!P0 BRA `(.L_x_182) ;  /* 0xfffffffc00f08947 */ /* 0x004fea000383ffff */
[----:B------:R-:W-:Y:S05]  /*9200*/  BRA `(.L_x_193) ;  /* 0xfffffffc00287947 */ /* 0x000fea000383ffff */
.L_x_194:
[----:B------:R-:W-:-:S00]  /*9210*/  BRA `(.L_x_194) ;  /* 0xfffffffc00fc7947 */ /* 0x000fc0000383ffff */
[----:B------:R-:W-:-:S00]  /*9220*/  NOP ;  /* 0x0000000000007918 */ /* 0x000fc00000000000 */
        /* <DEDUP_REMOVED lines=13> */
.L_x_195:


//--------------------- .nv.global.init           --------------------------
	.section	.nv.global.init,"aw",@progbits
.nv.global.init:
	.type		$str$22,@object
	.size		$str$22,($str$23 - $str$22)
$str$22:
        /*0000*/ 	.byte	0x6b, 0x5f, 0x74, 0x69, 0x6c, 0x65, 0x5f, 0x63, 0x6f, 0x75, 0x6e, 0x74, 0x20, 0x3e, 0x3d, 0x20
        /*0010*/ 	.byte	0x31, 0x00
	.type		$str$23,@object
	.size		$str$23,(__unnamed_1 - $str$23)
$str$23:
        /*0012*/ 	.byte	0x2f, 0x74, 0x6d, 0x70, 0x2f, 0x63, 0x75, 0x74, 0x6c, 0x61, 0x73, 0x73, 0x5f, 0x73, 0x77, 0x65
        /*0022*/ 	.byte	0x65, 0x70, 0x5f, 0x73, 0x72, 0x63, 0x2f, 0x69, 0x6e, 0x63, 0x6c, 0x75, 0x64, 0x65, 0x2f, 0x63
        /*0032*/ 	.byte	0x75, 0x74, 0x6c, 0x61, 0x73, 0x73, 0x2f, 0x67, 0x65, 0x6d, 0x6d, 0x2f, 0x63, 0x6f, 0x6c, 0x6c
        /*0042*/ 	.byte	0x65, 0x63, 0x74, 0x69, 0x76, 0x65, 0x2f, 0x73, 0x6d, 0x39, 0x30, 0x5f, 0x6d, 0x6d, 0x61, 0x5f
        /*0052*/ 	.byte	0x74, 0x6d, 0x61, 0x5f, 0x67, 0x6d, 0x6d, 0x61, 0x5f, 0x73, 0x73, 0x5f, 0x77, 0x61, 0x72, 0x70
        /*0062*/ 	.byte	0x73, 0x70, 0x65, 0x63, 0x69, 0x61, 0x6c, 0x69, 0x7a, 0x65, 0x64, 0x2e, 0x68, 0x70, 0x70, 0x00
	.type		__unnamed_1,@object
	.size		__unnamed_1,(.L_0 - __unnamed_1)
__unnamed_1:
        /*0072*/ 	.byte	0x76, 0x6f, 0x69, 0x64, 0x20, 0x63, 0x75, 0x74, 0x6c, 0x61, 0x73, 0x73, 0x3a, 0x3a, 0x67, 0x65
        /* <DEDUP_REMOVED lines=177> */
        /*0b92*/ 	.byte	0x6e, 0x74, 0x69, 0x74, 0x79, 0x5d, 0x00
.L_0:


//--------------------- .nv.shared._ZN7cutlass13device_kernelINS_4gemm6kernel13GemmUniversalIN4cute5tupleIJiiiiEEENS1_10collective13CollectiveMmaINS1_34MainloopSm90TmaGmmaWarpSpecializedILi4ENS5_IJNS4_1CILi1EEENSA_ILi2EEESB_EEENS1_35KernelTmaWarpSpecializedCooperativeEEENS5_IJNSA_ILi256EEENSA_ILi64EEESH_EEENS_10tfloat32_tENS5_IJlSB_lEEESJ_SK_NS4_8TiledMMAINS4_8MMA_AtomIJNS4_4SM904GMMA29MMA_64x64x8_F32TF32TF32_SS_TNILNSO_7ScaleInE1ELSQ_1EEEEEENS4_6LayoutINS5_IJSC_SB_SB_EEENS5_IJSB_NSA_ILi0EEESV_EEEEENS5_IJNS4_10UnderscoreESY_SY_EEEEENS4_23SM90_TMA_LOAD_MULTICASTENS4_14ComposedLayoutINS4_7SwizzleILi3ELi4ELi3EEENS4_18smem_ptr_flag_bitsILi32EEENST_INS5_IJNSA_ILi8EEENSA_ILi32EEEEEENS5_IJS18_SB_EEEEEEEvNS4_8identityENS4_13SM90_TMA_LOADES1C_vS1D_EENS_8epilogue10collective6detail29Sm90TmaWarpSpecializedAdapterINS1H_15DefaultEpilogueISJ_SK_SK_NS1G_6thread17LinearCombinationISJ_Li1EffLNS1L_9ScaleType4KindE0ELNS_15FloatRoundStyleE2ESJ_EENS1_15EpilogueDefaultEEEEEvvEEEEvNT_6ParamsE --------------------------
	.section	.nv.shared._ZN7cutlass13device_kernelINS_4gemm6kernel13GemmUniversalIN4cute5tupleIJiiiiEEENS1_10collective13CollectiveMmaINS1_34MainloopSm90TmaGmmaWarpSpecializedILi4ENS5_IJNS4_1CILi1EEENSA_ILi2EEESB_EEENS1_35KernelTmaWarpSpecializedCooperativeEEENS5_IJNSA_ILi256EEENSA_ILi64EEESH_EEENS_10tfloat32_tENS5_IJlSB_lEEESJ_SK_NS4_8TiledMMAINS4_8MMA_AtomIJNS4_4SM904GMMA29MMA_64x64x8_F32TF32TF32_SS_TNILNSO_7ScaleInE1ELSQ_1EEEEEENS4_6LayoutINS5_IJSC_SB_SB_EEENS5_IJSB_NSA_ILi0EEESV_EEEEENS5_IJNS4_10UnderscoreESY_SY_EEEEENS4_23SM90_TMA_LOAD_MULTICASTENS4_14ComposedLayoutINS4_7SwizzleILi3ELi4ELi3EEENS4_18smem_ptr_flag_bitsILi32EEENST_INS5_IJNSA_ILi8EEENSA_ILi32EEEEEENS5_IJS18_SB_EEEEEEEvNS4_8identityENS4_13SM90_TMA_LOADES1C_vS1D_EENS_8epilogue10collective6detail29Sm90TmaWarpSpecializedAdapterINS1H_15DefaultEpilogueISJ_SK_SK_NS1G_6thread17LinearCombinationISJ_Li1EffLNS1L_9ScaleType4KindE0ELNS_15FloatRoundStyleE2ESJ_EENS1_15EpilogueDefaultEEEEEvvEEEEvNT_6ParamsE,"aw",@nobits
	.sectionflags	@""
	.align	16
	.zero		1024


//--------------------- .nv.shared.reserved.0     --------------------------
	.section	.nv.shared.reserved.0,"aw",@nobits
	.weak		__nv_reservedSMEM_offset_0_alias
	.size		__nv_reservedSMEM_offset_0_alias, 0, 0
	.other		__nv_reservedSMEM_offset_0_alias,@"STO_CUDA_RESERVED_SHARED STV_DEFAULT"
__nv_reservedSMEM_offset_0_alias:
	.zero		0


//--------------------- .nv.global                --------------------------
	.section	.nv.global,"aw",@nobits
.nv.global:
	.type		_ZN39_INTERNAL_4cae45fd_4_k_cu_be10ec2e_60724cute1_E,@object
	.size		_ZN39_INTERNAL_4cae45fd_4_k_cu_be10ec2e_60724cute1_E,(_ZN39_INTERNAL_4cae45fd_4_k_cu_be10ec2e_60724cuda3std3__45__cpo6cbeginE - _ZN39_INTERNAL_4cae45fd_4_k_cu_be10ec2e_60724cute1_E)
_ZN39_INTERNAL_4cae45fd_4_k_cu_be10ec2e_60724cute1_E:
	.zero		1
	.type		_ZN39_INTERNAL_4cae45fd_4_k_cu_be10ec2e_60724cuda3std3__45__cpo6cbeginE,@object
	.size		_ZN39_INTERNAL_4cae45fd_4_k_cu_be10ec2e_60724cuda3std3__45__cpo6cbeginE,(_ZN39_INTERNAL_4cae45fd_4_k_cu_be10ec2e_60724cuda3std3__48in_placeE - _ZN39_INTERNAL_4cae45fd_4_k_cu_be10ec2e_60724cuda3std3__45__cpo6cbeginE)
_ZN39_INTERNAL_4cae45fd_4_k_cu_be10ec2e_60724cuda3std3__45__cpo6cbeginE:
	.zero		1
	.type		_ZN39_INTERNAL_4cae45fd_4_k_cu_be10ec2e_60724cuda3std3__48in_placeE,@object
	.size		_ZN39_INTERNAL_4cae45fd_4_k_cu_be10ec2e_60724cuda3std3__48in_placeE,(_ZN39_INTERNAL_4cae45fd_4_k_cu_be10ec2e_60724cuda3std6ranges3__45__cpo9iter_moveE - _ZN39_INTERNAL_4cae45fd_4_k_cu_be10ec2e_60724cuda3std3__48in_placeE)
_ZN39_INTERNAL_4cae45fd_4_k_cu_be10ec2e_60724cuda3std3__48in_placeE:
	.zero		1
	.type		_ZN39_INTERNAL_4cae45fd_4_k_cu_be10ec2e_60724cuda3std6ranges3__45__cpo9iter_moveE,@object
	.size		_ZN39_INTERNAL_4cae45fd_4_k_cu_be10ec2e_60724cuda3std6ranges3__45__cpo9iter_moveE,(_ZN39_INTERNAL_4cae45fd_4_k_cu_be10ec2e_60724cuda3std3__45__cpo5beginE - _ZN39_INTERNAL_4cae45fd_4_k_cu_be10ec2e_60724cuda3std6ranges3__45__cpo9iter_moveE)
_ZN39_INTERNAL_4cae45fd_4_k_cu_be10ec2e_60724cuda3std6ranges3__45__cpo9iter_moveE:
	.zero		1
	.type		_ZN39_INTERNAL_4cae45fd_4_k_cu_be10ec2e_60724cuda3std3__45__cpo5beginE,@object
	.size		_ZN39_INTERNAL_4cae45fd_4_k_cu_be10ec2e_60724cuda3std3__45__cpo5beginE,(_ZN39_INTERNAL_4cae45fd_4_k_cu_be10ec2e_60724cuda3std3__441_GLOBAL__N__4cae45fd_4_k_cu_be10ec2e_60726ignoreE - _ZN39_INTERNAL_4cae45fd_4_k_cu_be10ec2e_60724cuda3std3__45__cpo5beginE)
_ZN39_INTERNAL_4cae45fd_4_k_cu_be10ec2e_60724cuda3std3__45__cpo5beginE:
	.zero		1
	.type		_ZN39_INTERNAL_4cae45fd_4_k_cu_be10ec2e_60724cuda3std3__441_GLOBAL__N__4cae45fd_4_k_cu_be10ec2e_60726ignoreE,@object
	.size		_ZN39_INTERNAL_4cae45fd_4_k_cu_be10ec2e_60724cuda3std3__441_GLOBAL__N__4cae45fd_4_k_cu_be10ec2e_60726ignoreE,(_ZN39_INTERNAL_4cae45fd_4_k_cu_be10ec2e_60724cute7productE - _ZN39_INTERNAL_4cae45fd_4_k_cu_be10ec2e_60724cuda3std3__441_GLOBAL__N__4cae45fd_4_k_cu_be10ec2e_60726ignoreE)
_ZN39_INTERNAL_4cae45fd_4_k_cu_be10ec2e_60724cuda3std3__441_GLOBAL__N__4cae45fd_4_k_cu_be10ec2e_60726ignoreE:
	.zero		1
	.type		_ZN39_INTERNAL_4cae45fd_4_k_cu_be10ec2e_60724cute7productE,@object
	.size		_ZN39_INTERNAL_4cae45fd_4_k_cu_be10ec2e_60724cute7productE,(_ZN39_INTERNAL_4cae45fd_4_k_cu_be10ec2e_60724cuda3std3__45__cpo3endE - _ZN39_INTERNAL_4cae45fd_4_k_cu_be10ec2e_60724cute7productE)
_ZN39_INTERNAL_4cae45fd_4_k_cu_be10ec2e_60724cute7productE:
	.zero		1
	.type		_ZN39_INTERNAL_4cae45fd_4_k_cu_be10ec2e_60724cuda3std3__45__cpo3endE,@object
	.size		_ZN39_INTERNAL_4cae45fd_4_k_cu_be10ec2e_60724cuda3std3__45__cpo3endE,(_ZN39_INTERNAL_4cae45fd_4_k_cu_be10ec2e_60724cuda3std3__419piecewise_constructE - _ZN39_INTERNAL_4cae45fd_4_k_cu_be10ec2e_60724cuda3std3__45__cpo3endE)
_ZN39_INTERNAL_4cae45fd_4_k_cu_be10ec2e_60724cuda3std3__45__cpo3endE:
	.zero		1
	.type		_ZN39_INTERNAL_4cae45fd_4_k_cu_be10ec2e_60724cuda3std3__419piecewise_constructE,@object
	.size		_ZN39_INTERNAL_4cae45fd_4_k_cu_be10ec2e_60724cuda3std3__419piecewise_constructE,(_ZN39_INTERNAL_4cae45fd_4_k_cu_be10ec2e_60724cuda3std3__45__cpo4cendE - _ZN39_INTERNAL_4cae45fd_4_k_cu_be10ec2e_60724cuda3std3__419piecewise_constructE)
_ZN39_INTERNAL_4cae45fd_4_k_cu_be10ec2e_60724cuda3std3__419piecewise_constructE:
	.zero		1
	.type		_ZN39_INTERNAL_4cae45fd_4_k_cu_be10ec2e_60724cuda3std3__45__cpo4cendE,@object
	.size		_ZN39_INTERNAL_4cae45fd_4_k_cu_be10ec2e_60724cuda3std3__45__cpo4cendE,(_ZN39_INTERNAL_4cae45fd_4_k_cu_be10ec2e_60724cuda3std6ranges3__45__cpo4swapE - _ZN39_INTERNAL_4cae45fd_4_k_cu_be10ec2e_60724cuda3std3__45__cpo4cendE)
_ZN39_INTERNAL_4cae45fd_4_k_cu_be10ec2e_60724cuda3std3__45__cpo4cendE:
	.zero		1
	.type		_ZN39_INTERNAL_4cae45fd_4_k_cu_be10ec2e_60724cuda3std6ranges3__45__cpo4swapE,@object
	.size		_ZN39_INTERNAL_4cae45fd_4_k_cu_be10ec2e_60724cuda3std6ranges3__45__cpo4swapE,(.L_8 - _ZN39_INTERNAL_4cae45fd_4_k_cu_be10ec2e_60724cuda3std6ranges3__45__cpo4swapE)
_ZN39_INTERNAL_4cae45fd_4_k_cu_be10ec2e_60724cuda3std6ranges3__45__cpo4swapE:
	.zero		1
.L_8:


//--------------------- .nv.constant0._ZN7cutlass13device_kernelINS_4gemm6kernel13GemmUniversalIN4cute5tupleIJiiiiEEENS1_10collective13CollectiveMmaINS1_34MainloopSm90TmaGmmaWarpSpecializedILi4ENS5_IJNS4_1CILi1EEENSA_ILi2EEESB_EEENS1_35KernelTmaWarpSpecializedCooperativeEEENS5_IJNSA_ILi256EEENSA_ILi64EEESH_EEENS_10tfloat32_tENS5_IJlSB_lEEESJ_SK_NS4_8TiledMMAINS4_8MMA_AtomIJNS4_4SM904GMMA29MMA_64x64x8_F32TF32TF32_SS_TNILNSO_7ScaleInE1ELSQ_1EEEEEENS4_6LayoutINS5_IJSC_SB_SB_EEENS5_IJSB_NSA_ILi0EEESV_EEEEENS5_IJNS4_10UnderscoreESY_SY_EEEEENS4_23SM90_TMA_LOAD_MULTICASTENS4_14ComposedLayoutINS4_7SwizzleILi3ELi4ELi3EEENS4_18smem_ptr_flag_bitsILi32EEENST_INS5_IJNSA_ILi8EEENSA_ILi32EEEEEENS5_IJS18_SB_EEEEEEEvNS4_8identityENS4_13SM90_TMA_LOADES1C_vS1D_EENS_8epilogue10collective6detail29Sm90TmaWarpSpecializedAdapterINS1H_15DefaultEpilogueISJ_SK_SK_NS1G_6thread17LinearCombinationISJ_Li1EffLNS1L_9ScaleType4KindE0ELNS_15FloatRoundStyleE2ESJ_EENS1_15EpilogueDefaultEEEEEvvEEEEvNT_6ParamsE --------------------------
	.section	.nv.constant0._ZN7cutlass13device_kernelINS_4gemm6kernel13GemmUniversalIN4cute5tupleIJiiiiEEENS1_10collective13CollectiveMmaINS1_34MainloopSm90TmaGmmaWarpSpecializedILi4ENS5_IJNS4_1CILi1EEENSA_ILi2EEESB_EEENS1_35KernelTmaWarpSpecializedCooperativeEEENS5_IJNSA_ILi256EEENSA_ILi64EEESH_EEENS_10tfloat32_tENS5_IJlSB_lEEESJ_SK_NS4_8TiledMMAINS4_8MMA_AtomIJNS4_4SM904GMMA29MMA_64x64x8_F32TF32TF32_SS_TNILNSO_7ScaleInE1ELSQ_1EEEEEENS4_6LayoutINS5_IJSC_SB_SB_EEENS5_IJSB_NSA_ILi0EEESV_EEEEENS5_IJNS4_10UnderscoreESY_SY_EEEEENS4_23SM90_TMA_LOAD_MULTICASTENS4_14ComposedLayoutINS4_7SwizzleILi3ELi4ELi3EEENS4_18smem_ptr_flag_bitsILi32EEENST_INS5_IJNSA_ILi8EEENSA_ILi32EEEEEENS5_IJS18_SB_EEEEEEEvNS4_8identityENS4_13SM90_TMA_LOADES1C_vS1D_EENS_8epilogue10collective6detail29Sm90TmaWarpSpecializedAdapterINS1H_15DefaultEpilogueISJ_SK_SK_NS1G_6thread17LinearCombinationISJ_Li1EffLNS1L_9ScaleType4KindE0ELNS_15FloatRoundStyleE2ESJ_EENS1_15EpilogueDefaultEEEEEvvEEEEvNT_6ParamsE,"a",@progbits
	.sectionflags	@""
	.align	4
.nv.constant0._ZN7cutlass13device_kernelINS_4gemm6kernel13GemmUniversalIN4cute5tupleIJiiiiEEENS1_10collective13CollectiveMmaINS1_34MainloopSm90TmaGmmaWarpSpecializedILi4ENS5_IJNS4_1CILi1EEENSA_ILi2EEESB_EEENS1_35KernelTmaWarpSpecializedCooperativeEEENS5_IJNSA_ILi256EEENSA_ILi64EEESH_EEENS_10tfloat32_tENS5_IJlSB_lEEESJ_SK_NS4_8TiledMMAINS4_8MMA_AtomIJNS4_4SM904GMMA29MMA_64x64x8_F32TF32TF32_SS_TNILNSO_7ScaleInE1ELSQ_1EEEEEENS4_6LayoutINS5_IJSC_SB_SB_EEENS5_IJSB_NSA_ILi0EEESV_EEEEENS5_IJNS4_10UnderscoreESY_SY_EEEEENS4_23SM90_TMA_LOAD_MULTICASTENS4_14ComposedLayoutINS4_7SwizzleILi3ELi4ELi3EEENS4_18smem_ptr_flag_bitsILi32EEENST_INS5_IJNSA_ILi8EEENSA_ILi32EEEEEENS5_IJS18_SB_EEEEEEEvNS4_8identityENS4_13SM90_TMA_LOADES1C_vS1D_EENS_8epilogue10collective6detail29Sm90TmaWarpSpecializedAdapterINS1H_15DefaultEpilogueISJ_SK_SK_NS1G_6thread17LinearCombinationISJ_Li1EffLNS1L_9ScaleType4KindE0ELNS_15FloatRoundStyleE2ESJ_EENS1_15EpilogueDefaultEEEEEvvEEEEvNT_6ParamsE:
	.zero		1664


//--------------------- SYMBOLS --------------------------

	.type		.nv.reservedSmem.offset0,@object
	.size		.nv.reservedSmem.offset0,0x4
	.type		__assertfail,@function
